	.target	sm_90a

	.elftype	@"ET_EXEC"


//--------------------- .note.nv.tkinfo           --------------------------
	.section	.note.nv.tkinfo,"",@"SHT_NOTE"
	.sectionflags	@"SHF_NOTE_NV_TKINFO"
	.tkinfo
        /*0018*/ 	.word	0x00000002
        /*0030*/ 	.string	""
        /*0030*/ 	.string	"ptxas"
        /*0030*/ 	.string	"Cuda compilation tools, release 13.0, V13.0.88"
        /*0030*/ 	.string	"Build cuda_13.0.r13.0/compiler.36424714_0"
        /*0030*/ 	.string	"-arch sm_90a -m 64 "



//--------------------- .note.nv.cuinfo           --------------------------
	.section	.note.nv.cuinfo,"",@"SHT_NOTE"
	.sectionflags	@"SHF_NOTE_NV_CUINFO"
        /*0018*/ 	.short	0x0002
        /*001a*/ 	.short	0x005a
        /*001c*/ 	.short	0x0082
	.zero		2


//--------------------- .nv.info                  --------------------------
	.section	.nv.info,"",@"SHT_CUDA_INFO"
	.align	4


	//----- nvinfo : EIATTR_REGCOUNT
	.align		4
        /*0000*/ 	.byte	0x04, 0x2f
        /*0002*/ 	.short	(.L_15 - .L_14)
	.align		4
.L_14:
        /*0004*/ 	.word	index@(_ZN7cutlass13device_kernelINS_4gemm6kernel13GemmUniversalIN4cute5tupleIJiiiiEEENS1_10collective13CollectiveMmaINS1_37MainloopSm90TmaGmmaWarpSpecializedFP8ILi17ENS5_IJNS4_1CILi2EEENSA_ILi1EEESC_EEENS1_35KernelTmaWarpSpecializedCooperativeEEENS5_IJNSA_ILi128EEENSA_ILi64EEESH_EEENS_12float_e4m3_tENS5_IJlSC_lEEESJ_SK_NS4_8TiledMMAINS4_8MMA_AtomIJNS4_4SM904GMMA30MMA_64x64x32_F32E4M3E4M3_SS_TNILNSO_7ScaleInE1ELSQ_1EEEEEENS4_6LayoutISD_NS5_IJSC_NSA_ILi0EEESU_EEEEENS5_IJNS4_10UnderscoreESX_SX_EEEEENS4_13SM90_TMA_LOADENS4_14ComposedLayoutINS4_7SwizzleILi2ELi4ELi3EEENS4_18smem_ptr_flag_bitsILi8EEENST_INS5_IJNSA_ILi8EEESH_EEENS5_IJSH_SC_EEEEEEEvNS4_8identityENS4_23SM90_TMA_LOAD_MULTICASTES1A_vS1B_EENS_8epilogue10collective18CollectiveEpilogueINS1E_22Sm90TmaWarpSpecializedILi2ELi2ELi16ELb0ELb0EEEJSI_NS5_IJSG_NSA_ILi32EEEEEESJ_SK_SJ_SK_NS1E_6fusion15FusionCallbacksIS1I_NS1L_13LinCombEltActINS1E_6thread7SigmoidESJ_fSJ_fLNS_15FloatRoundStyleE2EEESI_S1K_JEEES10_NS11_INS12_ILi1ELi4ELi3EEES15_NST_INS5_IJS16_S1J_EEENS5_IJS1J_SC_EEEEEEENS4_39AutoVectorizingCopyWithAssumedAlignmentILi128EEENS4_14SM90_TMA_STOREES1X_S1Z_NS4_9Copy_AtomIJNS4_17SM90_U32x4_STSM_NENS_6half_tEEEEvEEEvvEEEEvNT_6ParamsE)
        /*0008*/ 	.word	0x000000a8


	//----- nvinfo : EIATTR_FRAME_SIZE
	.align		4
.L_15:
        /*000c*/ 	.byte	0x04, 0x11
        /*000e*/ 	.short	(.L_17 - .L_16)
	.align		4
.L_16:
        /*0010*/ 	.word	index@($__internal_0_$__cuda_sm20_rcp_rn_f32_slowpath)
        /*0014*/ 	.word	0x00000000


	//----- nvinfo : EIATTR_FRAME_SIZE
	.align		4
.L_17:
        /*0018*/ 	.byte	0x04, 0x11
        /*001a*/ 	.short	(.L_19 - .L_18)
	.align		4
.L_18:
        /*001c*/ 	.word	index@(_ZN7cutlass13device_kernelINS_4gemm6kernel13GemmUniversalIN4cute5tupleIJiiiiEEENS1_10collective13CollectiveMmaINS1_37MainloopSm90TmaGmmaWarpSpecializedFP8ILi17ENS5_IJNS4_1CILi2EEENSA_ILi1EEESC_EEENS1_35KernelTmaWarpSpecializedCooperativeEEENS5_IJNSA_ILi128EEENSA_ILi64EEESH_EEENS_12float_e4m3_tENS5_IJlSC_lEEESJ_SK_NS4_8TiledMMAINS4_8MMA_AtomIJNS4_4SM904GMMA30MMA_64x64x32_F32E4M3E4M3_SS_TNILNSO_7ScaleInE1ELSQ_1EEEEEENS4_6LayoutISD_NS5_IJSC_NSA_ILi0EEESU_EEEEENS5_IJNS4_10UnderscoreESX_SX_EEEEENS4_13SM90_TMA_LOADENS4_14ComposedLayoutINS4_7SwizzleILi2ELi4ELi3EEENS4_18smem_ptr_flag_bitsILi8EEENST_INS5_IJNSA_ILi8EEESH_EEENS5_IJSH_SC_EEEEEEEvNS4_8identityENS4_23SM90_TMA_LOAD_MULTICASTES1A_vS1B_EENS_8epilogue10collective18CollectiveEpilogueINS1E_22Sm90TmaWarpSpecializedILi2ELi2ELi16ELb0ELb0EEEJSI_NS5_IJSG_NSA_ILi32EEEEEESJ_SK_SJ_SK_NS1E_6fusion15FusionCallbacksIS1I_NS1L_13LinCombEltActINS1E_6thread7SigmoidESJ_fSJ_fLNS_15FloatRoundStyleE2EEESI_S1K_JEEES10_NS11_INS12_ILi1ELi4ELi3EEES15_NST_INS5_IJS16_S1J_EEENS5_IJS1J_SC_EEEEEEENS4_39AutoVectorizingCopyWithAssumedAlignmentILi128EEENS4_14SM90_TMA_STOREES1X_S1Z_NS4_9Copy_AtomIJNS4_17SM90_U32x4_STSM_NENS_6half_tEEEEvEEEvvEEEEvNT_6ParamsE)
        /*0020*/ 	.word	0x00000000


	//----- nvinfo : EIATTR_MIN_STACK_SIZE
	.align		4
.L_19:
        /*0024*/ 	.byte	0x04, 0x12
        /*0026*/ 	.short	(.L_21 - .L_20)
	.align		4
.L_20:
        /*0028*/ 	.word	index@(_ZN7cutlass13device_kernelINS_4gemm6kernel13GemmUniversalIN4cute5tupleIJiiiiEEENS1_10collective13CollectiveMmaINS1_37MainloopSm90TmaGmmaWarpSpecializedFP8ILi17ENS5_IJNS4_1CILi2EEENSA_ILi1EEESC_EEENS1_35KernelTmaWarpSpecializedCooperativeEEENS5_IJNSA_ILi128EEENSA_ILi64EEESH_EEENS_12float_e4m3_tENS5_IJlSC_lEEESJ_SK_NS4_8TiledMMAINS4_8MMA_AtomIJNS4_4SM904GMMA30MMA_64x64x32_F32E4M3E4M3_SS_TNILNSO_7ScaleInE1ELSQ_1EEEEEENS4_6LayoutISD_NS5_IJSC_NSA_ILi0EEESU_EEEEENS5_IJNS4_10UnderscoreESX_SX_EEEEENS4_13SM90_TMA_LOADENS4_14ComposedLayoutINS4_7SwizzleILi2ELi4ELi3EEENS4_18smem_ptr_flag_bitsILi8EEENST_INS5_IJNSA_ILi8EEESH_EEENS5_IJSH_SC_EEEEEEEvNS4_8identityENS4_23SM90_TMA_LOAD_MULTICASTES1A_vS1B_EENS_8epilogue10collective18CollectiveEpilogueINS1E_22Sm90TmaWarpSpecializedILi2ELi2ELi16ELb0ELb0EEEJSI_NS5_IJSG_NSA_ILi32EEEEEESJ_SK_SJ_SK_NS1E_6fusion15FusionCallbacksIS1I_NS1L_13LinCombEltActINS1E_6thread7SigmoidESJ_fSJ_fLNS_15FloatRoundStyleE2EEESI_S1K_JEEES10_NS11_INS12_ILi1ELi4ELi3EEES15_NST_INS5_IJS16_S1J_EEENS5_IJS1J_SC_EEEEEEENS4_39AutoVectorizingCopyWithAssumedAlignmentILi128EEENS4_14SM90_TMA_STOREES1X_S1Z_NS4_9Copy_AtomIJNS4_17SM90_U32x4_STSM_NENS_6half_tEEEEvEEEvvEEEEvNT_6ParamsE)
        /*002c*/ 	.word	0x00000000
.L_21:


//--------------------- .nv.compat                --------------------------
	.section	.nv.compat,"",@"SHT_CUDA_COMPAT_INFO"
	.align	4
        /*0000*/ 	.byte	0x02, 0x09, 0x01, 0x00, 0x02, 0x02, 0x04, 0x00, 0x02, 0x05, 0x05, 0x00, 0x03, 0x07, 0x01, 0x01
        /*0010*/ 	.byte	0x02, 0x03, 0x01, 0x00, 0x02, 0x06, 0x01, 0x00, 0x04, 0x0b, 0x08, 0x00, 0x00, 0x00, 0x00, 0x00
        /*0020*/ 	.byte	0x00, 0x00, 0x00, 0x00


//--------------------- .nv.info._ZN7cutlass13device_kernelINS_4gemm6kernel13GemmUniversalIN4cute5tupleIJiiiiEEENS1_10collective13CollectiveMmaINS1_37MainloopSm90TmaGmmaWarpSpecializedFP8ILi17ENS5_IJNS4_1CILi2EEENSA_ILi1EEESC_EEENS1_35KernelTmaWarpSpecializedCooperativeEEENS5_IJNSA_ILi128EEENSA_ILi64EEESH_EEENS_12float_e4m3_tENS5_IJlSC_lEEESJ_SK_NS4_8TiledMMAINS4_8MMA_AtomIJNS4_4SM904GMMA30MMA_64x64x32_F32E4M3E4M3_SS_TNILNSO_7ScaleInE1ELSQ_1EEEEEENS4_6LayoutISD_NS5_IJSC_NSA_ILi0EEESU_EEEEENS5_IJNS4_10UnderscoreESX_SX_EEEEENS4_13SM90_TMA_LOADENS4_14ComposedLayoutINS4_7SwizzleILi2ELi4ELi3EEENS4_18smem_ptr_flag_bitsILi8EEENST_INS5_IJNSA_ILi8EEESH_EEENS5_IJSH_SC_EEEEEEEvNS4_8identityENS4_23SM90_TMA_LOAD_MULTICASTES1A_vS1B_EENS_8epilogue10collective18CollectiveEpilogueINS1E_22Sm90TmaWarpSpecializedILi2ELi2ELi16ELb0ELb0EEEJSI_NS5_IJSG_NSA_ILi32EEEEEESJ_SK_SJ_SK_NS1E_6fusion15FusionCallbacksIS1I_NS1L_13LinCombEltActINS1E_6thread7SigmoidESJ_fSJ_fLNS_15FloatRoundStyleE2EEESI_S1K_JEEES10_NS11_INS12_ILi1ELi4ELi3EEES15_NST_INS5_IJS16_S1J_EEENS5_IJS1J_SC_EEEEEEENS4_39AutoVectorizingCopyWithAssumedAlignmentILi128EEENS4_14SM90_TMA_STOREES1X_S1Z_NS4_9Copy_AtomIJNS4_17SM90_U32x4_STSM_NENS_6half_tEEEEvEEEvvEEEEvNT_6ParamsE --------------------------
	.section	.nv.info._ZN7cutlass13device_kernelINS_4gemm6kernel13GemmUniversalIN4cute5tupleIJiiiiEEENS1_10collective13CollectiveMmaINS1_37MainloopSm90TmaGmmaWarpSpecializedFP8ILi17ENS5_IJNS4_1CILi2EEENSA_ILi1EEESC_EEENS1_35KernelTmaWarpSpecializedCooperativeEEENS5_IJNSA_ILi128EEENSA_ILi64EEESH_EEENS_12float_e4m3_tENS5_IJlSC_lEEESJ_SK_NS4_8TiledMMAINS4_8MMA_AtomIJNS4_4SM904GMMA30MMA_64x64x32_F32E4M3E4M3_SS_TNILNSO_7ScaleInE1ELSQ_1EEEEEENS4_6LayoutISD_NS5_IJSC_NSA_ILi0EEESU_EEEEENS5_IJNS4_10UnderscoreESX_SX_EEEEENS4_13SM90_TMA_LOADENS4_14ComposedLayoutINS4_7SwizzleILi2ELi4ELi3EEENS4_18smem_ptr_flag_bitsILi8EEENST_INS5_IJNSA_ILi8EEESH_EEENS5_IJSH_SC_EEEEEEEvNS4_8identityENS4_23SM90_TMA_LOAD_MULTICASTES1A_vS1B_EENS_8epilogue10collective18CollectiveEpilogueINS1E_22Sm90TmaWarpSpecializedILi2ELi2ELi16ELb0ELb0EEEJSI_NS5_IJSG_NSA_ILi32EEEEEESJ_SK_SJ_SK_NS1E_6fusion15FusionCallbacksIS1I_NS1L_13LinCombEltActINS1E_6thread7SigmoidESJ_fSJ_fLNS_15FloatRoundStyleE2EEESI_S1K_JEEES10_NS11_INS12_ILi1ELi4ELi3EEES15_NST_INS5_IJS16_S1J_EEENS5_IJS1J_SC_EEEEEEENS4_39AutoVectorizingCopyWithAssumedAlignmentILi128EEENS4_14SM90_TMA_STOREES1X_S1Z_NS4_9Copy_AtomIJNS4_17SM90_U32x4_STSM_NENS_6half_tEEEEvEEEvvEEEEvNT_6ParamsE,"",@"SHT_CUDA_INFO"
	.sectionflags	@""
	.align	4


	//----- nvinfo : EIATTR_CUDA_API_VERSION
	.align		4
        /*0000*/ 	.byte	0x04, 0x37
        /*0002*/ 	.short	(.L_23 - .L_22)
.L_22:
        /*0004*/ 	.word	0x00000082


	//----- nvinfo : EIATTR_KPARAM_INFO
	.align		4
.L_23:
        /*0008*/ 	.byte	0x04, 0x17
        /*000a*/ 	.short	(.L_25 - .L_24)
.L_24:
        /*000c*/ 	.word	0x00000000
        /*0010*/ 	.short	0x0000
        /*0012*/ 	.short	0x0070
        /*0014*/ 	.byte	0x00, 0xf0, 0x01, 0x1c


	//----- nvinfo : EIATTR_SPARSE_MMA_MASK
	.align		4
.L_25:
        /*0018*/ 	.byte	0x03, 0x50
        /*001a*/ 	.short	0x0000


	//----- nvinfo : EIATTR_MAXREG_COUNT
	.align		4
        /*001c*/ 	.byte	0x03, 0x1b
        /*001e*/ 	.short	0x00a8


	//----- nvinfo : EIATTR_NUM_BARRIERS
	.align		4
        /*0020*/ 	.byte	0x02, 0x4c
        /*0022*/ 	.byte	0x02
	.zero		1


	//----- nvinfo : EIATTR_EXTERNS
	.align		4
        /*0024*/ 	.byte	0x04, 0x0f
        /*0026*/ 	.short	(.L_27 - .L_26)


	//   ....[0]....
	.align		4
.L_26:
        /*0028*/ 	.word	index@(__assertfail)


	//----- nvinfo : EIATTR_MERCURY_ISA_VERSION
	.align		4
.L_27:
        /*002c*/ 	.byte	0x03, 0x5f
        /*002e*/ 	.short	0x0101


	//----- nvinfo : EIATTR_INT_WARP_WIDE_INSTR_OFFSETS
	.align		4
        /*0030*/ 	.byte	0x04, 0x31
        /*0032*/ 	.short	(.L_29 - .L_28)


	//   ....[0]....
.L_28:
        /*0034*/ 	.word	0x00000bb0


	//   ....[1]....
        /*0038*/ 	.word	0x00000bc0


	//   ....[2]....
        /*003c*/ 	.word	0x00000cd0


	//----- nvinfo : EIATTR_COOP_GROUP_MASK_REGIDS
	.align		4
.L_29:
        /*0040*/ 	.byte	0x04, 0x29
        /*0042*/ 	.short	(.L_31 - .L_30)


	//   ....[0]....
.L_30:
        /*0044*/ 	.word	0xffffffff


	//   ....[1]....
        /*0048*/ 	.word	0xffffffff


	//   ....[2]....
        /*004c*/ 	.word	0xffffffff


	//   ....[3]....
        /*0050*/ 	.word	0xffffffff


	//   ....[4]....
        /*0054*/ 	.word	0xffffffff


	//   ....[5]....
        /*0058*/ 	.word	0xffffffff


	//   ....[6]....
        /*005c*/ 	.word	0xffffffff


	//----- nvinfo : EIATTR_COOP_GROUP_INSTR_OFFSETS
	.align		4
.L_31:
        /*0060*/ 	.byte	0x04, 0x28
        /*0062*/ 	.short	(.L_33 - .L_32)


	//   ....[0]....
.L_32:
        /*0064*/ 	.word	0x00000070


	//   ....[1]....
        /*0068*/ 	.word	0x00000080


	//   ....[2]....
        /*006c*/ 	.word	0x00000440


	//   ....[3]....
        /*0070*/ 	.word	0x000007e0


	//   ....[4]....
        /*0074*/ 	.word	0x00000a00


	//   ....[5]....
        /*0078*/ 	.word	0x00000e10


	//   ....[6]....
        /*007c*/ 	.word	0x00001980


	//----- nvinfo : EIATTR_REG_RECONFIG
	.align		4
.L_33:
        /*0080*/ 	.byte	0x01, 0x54
	.zero		2


	//----- nvinfo : EIATTR_SYSCALL_OFFSETS
	.align		4
        /*0084*/ 	.byte	0x04, 0x46
        /*0086*/ 	.short	(.L_35 - .L_34)


	//   ....[0]....
.L_34:
        /*0088*/ 	.word	0x00002e40


	//   ....[1]....
        /*008c*/ 	.word	0x00002f80


	//----- nvinfo : EIATTR_MBARRIER_INSTR_OFFSETS
	.align		4
.L_35:
        /*0090*/ 	.byte	0x04, 0x39
        /*0092*/ 	.short	(.L_37 - .L_36)


	//   ....[0]....
.L_36:
        /*0094*/ 	.word	0x00000560
        /*0098*/ 	.word	0x000000ff
        /*009c*/ 	.word	0x00000000
        /*00a0*/ 	.short	0x0100
        /*00a2*/ 	.byte	0x08
	.zero		1


	//   ....[1]....
        /*00a4*/ 	.word	0x00000570
        /*00a8*/ 	.word	0x000000ff
        /*00ac*/ 	.word	0x00000088
        /*00b0*/ 	.short	0x0100
        /*00b2*/ 	.byte	0x08
	.zero		1


	//   ....[2]....
        /*00b4*/ 	.word	0x00000580
        /*00b8*/ 	.word	0x000000ff
        /*00bc*/ 	.word	0x00000008
        /*00c0*/ 	.short	0x0100
        /*00c2*/ 	.byte	0x08
	.zero		1


	//   ....[3]....
        /*00c4*/ 	.word	0x00000590
        /*00c8*/ 	.word	0x000000ff
        /*00cc*/ 	.word	0x00000090
        /*00d0*/ 	.short	0x0100
        /*00d2*/ 	.byte	0x08
	.zero		1


	//   ....[4]....
        /*00d4*/ 	.word	0x000005a0
        /*00d8*/ 	.word	0x000000ff
        /*00dc*/ 	.word	0x00000010
        /*00e0*/ 	.short	0x0100
        /*00e2*/ 	.byte	0x08
	.zero		1


	//   ....[5]....
        /*00e4*/ 	.word	0x000005b0
        /*00e8*/ 	.word	0x000000ff
        /*00ec*/ 	.word	0x00000098
        /*00f0*/ 	.short	0x0100
        /*00f2*/ 	.byte	0x08
	.zero		1


	//   ....[6]....
        /*00f4*/ 	.word	0x000005c0
        /*00f8*/ 	.word	0x000000ff
        /*00fc*/ 	.word	0x00000018
        /*0100*/ 	.short	0x0100
        /*0102*/ 	.byte	0x08
	.zero		1


	//   ....[7]....
        /*0104*/ 	.word	0x000005d0
        /*0108*/ 	.word	0x000000ff
        /*010c*/ 	.word	0x000000a0
        /*0110*/ 	.short	0x0100
        /*0112*/ 	.byte	0x08
	.zero		1


	//   ....[8]....
        /*0114*/ 	.word	0x000005e0
        /*0118*/ 	.word	0x000000ff
        /*011c*/ 	.word	0x00000020
        /*0120*/ 	.short	0x0100
        /*0122*/ 	.byte	0x08
	.zero		1


	//   ....[9]....
        /*0124*/ 	.word	0x000005f0
        /*0128*/ 	.word	0x000000ff
        /*012c*/ 	.word	0x000000a8
        /*0130*/ 	.short	0x0100
        /*0132*/ 	.byte	0x08
	.zero		1


	//   ....[10]....
        /*0134*/ 	.word	0x00000600
        /*0138*/ 	.word	0x000000ff
        /*013c*/ 	.word	0x00000028
        /*0140*/ 	.short	0x0100
        /*0142*/ 	.byte	0x08
	.zero		1


	//   ....[11]....
        /*0144*/ 	.word	0x00000610
        /*0148*/ 	.word	0x000000ff
        /*014c*/ 	.word	0x000000b0
        /*0150*/ 	.short	0x0100
        /*0152*/ 	.byte	0x08
	.zero		1


	//   ....[12]....
        /*0154*/ 	.word	0x00000620
        /*0158*/ 	.word	0x000000ff
        /*015c*/ 	.word	0x00000030
        /*0160*/ 	.short	0x0100
        /*0162*/ 	.byte	0x08
	.zero		1


	//   ....[13]....
        /*0164*/ 	.word	0x00000630
        /*0168*/ 	.word	0x000000ff
        /*016c*/ 	.word	0x000000b8
        /*0170*/ 	.short	0x0100
        /*0172*/ 	.byte	0x08
	.zero		1


	//   ....[14]....
        /*0174*/ 	.word	0x00000640
        /*0178*/ 	.word	0x000000ff
        /*017c*/ 	.word	0x00000038
        /*0180*/ 	.short	0x0100
        /*0182*/ 	.byte	0x08
	.zero		1


	//   ....[15]....
        /*0184*/ 	.word	0x00000650
        /*0188*/ 	.word	0x000000ff
        /*018c*/ 	.word	0x000000c0
        /*0190*/ 	.short	0x0100
        /*0192*/ 	.byte	0x08
	.zero		1


	//   ....[16]....
        /*0194*/ 	.word	0x00000660
        /*0198*/ 	.word	0x000000ff
        /*019c*/ 	.word	0x00000040
        /*01a0*/ 	.short	0x0100
        /*01a2*/ 	.byte	0x08
	.zero		1


	//   ....[17]....
        /*01a4*/ 	.word	0x00000670
        /*01a8*/ 	.word	0x000000ff
        /*01ac*/ 	.word	0x000000c8
        /*01b0*/ 	.short	0x0100
        /*01b2*/ 	.byte	0x08
	.zero		1


	//   ....[18]....
        /*01b4*/ 	.word	0x00000680
        /*01b8*/ 	.word	0x000000ff
        /*01bc*/ 	.word	0x00000048
        /*01c0*/ 	.short	0x0100
        /*01c2*/ 	.byte	0x08
	.zero		1


	//   ....[19]....
        /*01c4*/ 	.word	0x00000690
        /*01c8*/ 	.word	0x000000ff
        /*01cc*/ 	.word	0x000000d0
        /*01d0*/ 	.short	0x0100
        /*01d2*/ 	.byte	0x08
	.zero		1


	//   ....[20]....
        /*01d4*/ 	.word	0x000006a0
        /*01d8*/ 	.word	0x000000ff
        /*01dc*/ 	.word	0x00000050
        /*01e0*/ 	.short	0x0100
        /*01e2*/ 	.byte	0x08
	.zero		1


	//   ....[21]....
        /*01e4*/ 	.word	0x000006b0
        /*01e8*/ 	.word	0x000000ff
        /*01ec*/ 	.word	0x000000d8
        /*01f0*/ 	.short	0x0100
        /*01f2*/ 	.byte	0x08
	.zero		1


	//   ....[22]....
        /*01f4*/ 	.word	0x000006c0
        /*01f8*/ 	.word	0x000000ff
        /*01fc*/ 	.word	0x00000058
        /*0200*/ 	.short	0x0100
        /*0202*/ 	.byte	0x08
	.zero		1


	//   ....[23]....
        /*0204*/ 	.word	0x000006d0
        /*0208*/ 	.word	0x000000ff
        /*020c*/ 	.word	0x000000e0
        /*0210*/ 	.short	0x0100
        /*0212*/ 	.byte	0x08
	.zero		1


	//   ....[24]....
        /*0214*/ 	.word	0x000006e0
        /*0218*/ 	.word	0x000000ff
        /*021c*/ 	.word	0x00000060
        /*0220*/ 	.short	0x0100
        /*0222*/ 	.byte	0x08
	.zero		1


	//   ....[25]....
        /*0224*/ 	.word	0x000006f0
        /*0228*/ 	.word	0x000000ff
        /*022c*/ 	.word	0x000000e8
        /*0230*/ 	.short	0x0100
        /*0232*/ 	.byte	0x08
	.zero		1


	//   ....[26]....
        /*0234*/ 	.word	0x00000700
        /*0238*/ 	.word	0x000000ff
        /*023c*/ 	.word	0x00000068
        /*0240*/ 	.short	0x0100
        /*0242*/ 	.byte	0x08
	.zero		1


	//   ....[27]....
        /*0244*/ 	.word	0x00000710
        /*0248*/ 	.word	0x000000ff
        /*024c*/ 	.word	0x000000f0
        /*0250*/ 	.short	0x0100
        /*0252*/ 	.byte	0x08
	.zero		1


	//   ....[28]....
        /*0254*/ 	.word	0x00000720
        /*0258*/ 	.word	0x000000ff
        /*025c*/ 	.word	0x00000070
        /*0260*/ 	.short	0x0100
        /*0262*/ 	.byte	0x08
	.zero		1


	//   ....[29]....
        /*0264*/ 	.word	0x00000730
        /*0268*/ 	.word	0x000000ff
        /*026c*/ 	.word	0x000000f8
        /*0270*/ 	.short	0x0100
        /*0272*/ 	.byte	0x08
	.zero		1


	//   ....[30]....
        /*0274*/ 	.word	0x00000740
        /*0278*/ 	.word	0x000000ff
        /*027c*/ 	.word	0x00000078
        /*0280*/ 	.short	0x0100
        /*0282*/ 	.byte	0x08
	.zero		1


	//   ....[31]....
        /*0284*/ 	.word	0x00000750
        /*0288*/ 	.word	0x000000ff
        /*028c*/ 	.word	0x00000100
        /*0290*/ 	.short	0x0100
        /*0292*/ 	.byte	0x08
	.zero		1


	//   ....[32]....
        /*0294*/ 	.word	0x00000760
        /*0298*/ 	.word	0x000000ff
        /*029c*/ 	.word	0x00000080
        /*02a0*/ 	.short	0x0100
        /*02a2*/ 	.byte	0x08
	.zero		1


	//   ....[33]....
        /*02a4*/ 	.word	0x00000770
        /*02a8*/ 	.word	0x000000ff
        /*02ac*/ 	.word	0x00000108
        /*02b0*/ 	.short	0x0100
        /*02b2*/ 	.byte	0x08
	.zero		1


	//   ....[34]....
        /*02b4*/ 	.word	0x000009a0
        /*02b8*/ 	.word	0x000000ff
        /*02bc*/ 	.word	0x00000110
        /*02c0*/ 	.short	0x0100
        /*02c2*/ 	.byte	0x08
	.zero		1


	//   ....[35]....
        /*02c4*/ 	.word	0x000009b0
        /*02c8*/ 	.word	0x000000ff
        /*02cc*/ 	.word	0x00000120
        /*02d0*/ 	.short	0x0100
        /*02d2*/ 	.byte	0x08
	.zero		1


	//   ....[36]....
        /*02d4*/ 	.word	0x000009c0
        /*02d8*/ 	.word	0x000000ff
        /*02dc*/ 	.word	0x00000118
        /*02e0*/ 	.short	0x0100
        /*02e2*/ 	.byte	0x08
	.zero		1


	//   ....[37]....
        /*02e4*/ 	.word	0x000009d0
        /*02e8*/ 	.word	0x000000ff
        /*02ec*/ 	.word	0x00000128
        /*02f0*/ 	.short	0x0100
        /*02f2*/ 	.byte	0x08
	.zero		1


	//   ....[38]....
        /*02f4*/ 	.word	0x00000d40
        /*02f8*/ 	.word	0x000000ff
        /*02fc*/ 	.word	0x00000130
        /*0300*/ 	.short	0x0100
        /*0302*/ 	.byte	0x06
	.zero		1


	//   ....[39]....
        /*0304*/ 	.word	0x00000dc0
        /*0308*/ 	.word	0x000000ff
        /*030c*/ 	.word	0x00000138
        /*0310*/ 	.short	0x0100
        /*0312*/ 	.byte	0x06
	.zero		1


	//   ....[40]....
        /*0314*/ 	.word	0x00001c90
        /*0318*/ 	.word	0x000000ff
        /*031c*/ 	.word	0x00000000
        /*0320*/ 	.short	0x010a
        /*0322*/ 	.byte	0x05
	.zero		1


	//   ....[41]....
        /*0324*/ 	.word	0x00001cd0
        /*0328*/ 	.word	0x000000ff
        /*032c*/ 	.word	0x00000000
        /*0330*/ 	.short	0x010a
        /*0332*/ 	.byte	0x05
	.zero		1


	//   ....[42]....
        /*0334*/ 	.word	0x00002300
        /*0338*/ 	.word	0x000000ff
        /*033c*/ 	.word	0x00000000
        /*0340*/ 	.short	0x010a
        /*0342*/ 	.byte	0x08
	.zero		1


	//   ....[43]....
        /*0344*/ 	.word	0x00002340
        /*0348*/ 	.word	0x000000ff
        /*034c*/ 	.word	0x00000000
        /*0350*/ 	.short	0x010a
        /*0352*/ 	.byte	0x08
	.zero		1


	//   ....[44]....
        /*0354*/ 	.word	0x00002780
        /*0358*/ 	.word	0x00000005
        /*035c*/ 	.word	0x00000000
        /*0360*/ 	.short	0x0101
        /*0362*/ 	.byte	0x3f
	.zero		1


	//   ....[45]....
        /*0364*/ 	.word	0x00002c00
        /*0368*/ 	.word	0x00000000
        /*036c*/ 	.word	0x00000000
        /*0370*/ 	.short	0x0101
        /*0372*/ 	.byte	0x3f
	.zero		1


	//   ....[46]....
        /*0374*/ 	.word	0x00003400
        /*0378*/ 	.word	0x0000000d
        /*037c*/ 	.word	0x00000110
        /*0380*/ 	.short	0x010a
        /*0382*/ 	.byte	0x3f
	.zero		1


	//   ....[47]....
        /*0384*/ 	.word	0x00003680
        /*0388*/ 	.word	0x00000000
        /*038c*/ 	.word	0x00000000
        /*0390*/ 	.short	0x0101
        /*0392*/ 	.byte	0x3f
	.zero		1


	//   ....[48]....
        /*0394*/ 	.word	0x00005490
        /*0398*/ 	.word	0x0000000c
        /*039c*/ 	.word	0x00000110
        /*03a0*/ 	.short	0x010a
        /*03a2*/ 	.byte	0x3f
	.zero		1


	//   ....[49]....
        /*03a4*/ 	.word	0x000056c0
        /*03a8*/ 	.word	0x00000000
        /*03ac*/ 	.word	0x00000000
        /*03b0*/ 	.short	0x0101
        /*03b2*/ 	.byte	0x3f
	.zero		1


	//   ....[50]....
        /*03b4*/ 	.word	0x00008090
        /*03b8*/ 	.word	0x000000ff
        /*03bc*/ 	.word	0x00000138
        /*03c0*/ 	.short	0x010a
        /*03c2*/ 	.byte	0x04
	.zero		1


	//   ....[51]....
        /*03c4*/ 	.word	0x000084a0
        /*03c8*/ 	.word	0x000000ff
        /*03cc*/ 	.word	0x00000120
        /*03d0*/ 	.short	0x010a
        /*03d2*/ 	.byte	0x05
	.zero		1


	//   ....[52]....
        /*03d4*/ 	.word	0x00008590
        /*03d8*/ 	.word	0x000000ff
        /*03dc*/ 	.word	0x00000110
        /*03e0*/ 	.short	0x010b
        /*03e2*/ 	.byte	0x05
	.zero		1


	//   ....[53]....
        /*03e4*/ 	.word	0x000085f0
        /*03e8*/ 	.word	0x000000ff
        /*03ec*/ 	.word	0x00000000
        /*03f0*/ 	.short	0x0101
        /*03f2*/ 	.byte	0x04
	.zero		1


	//   ....[54]....
        /*03f4*/ 	.word	0x00008620
        /*03f8*/ 	.word	0x000000ff
        /*03fc*/ 	.word	0x00000128
        /*0400*/ 	.short	0x010a
        /*0402*/ 	.byte	0x05
	.zero		1


	//   ....[55]....
        /*0404*/ 	.word	0x00008730
        /*0408*/ 	.word	0x000000ff
        /*040c*/ 	.word	0x00000118
        /*0410*/ 	.short	0x010b
        /*0412*/ 	.byte	0x05
	.zero		1


	//   ....[56]....
        /*0414*/ 	.word	0x00008820
        /*0418*/ 	.word	0x000000ff
        /*041c*/ 	.word	0x00000000
        /*0420*/ 	.short	0x0101
        /*0422*/ 	.byte	0x04
	.zero		1


	//   ....[57]....
        /*0424*/ 	.word	0x00008e70
        /*0428*/ 	.word	0x00000003
        /*042c*/ 	.word	0x00000120
        /*0430*/ 	.short	0x010a
        /*0432*/ 	.byte	0x3f
	.zero		1


	//   ....[58]....
        /*0434*/ 	.word	0x00008ec0
        /*0438*/ 	.word	0x00000003
        /*043c*/ 	.word	0x00000128
        /*0440*/ 	.short	0x010a
        /*0442*/ 	.byte	0x3f
	.zero		1


	//   ....[59]....
        /*0444*/ 	.word	0x00009220
        /*0448*/ 	.word	0x0000000e
        /*044c*/ 	.word	0x00000088
        /*0450*/ 	.short	0x010a
        /*0452*/ 	.byte	0x3f
	.zero		1


	//   ....[60]....
        /*0454*/ 	.word	0x00009580
        /*0458*/ 	.word	0x00000006
        /*045c*/ 	.word	0x00000138
        /*0460*/ 	.short	0x0101
        /*0462*/ 	.byte	0x3f
	.zero		1


	//   ....[61]....
        /*0464*/ 	.word	0x00009ce0
        /*0468*/ 	.word	0x00000007
        /*046c*/ 	.word	0x00000000
        /*0470*/ 	.short	0x010a
        /*0472*/ 	.byte	0x3f
	.zero		1


	//   ....[62]....
        /*0474*/ 	.word	0x00009d60
        /*0478*/ 	.word	0x00000009
        /*047c*/ 	.word	0x00000000
        /*0480*/ 	.short	0x010a
        /*0482*/ 	.byte	0x3f
	.zero		1


	//   ....[63]....
        /*0484*/ 	.word	0x00009df0
        /*0488*/ 	.word	0x00000006
        /*048c*/ 	.word	0x00000000
        /*0490*/ 	.short	0x010a
        /*0492*/ 	.byte	0x3f
	.zero		1


	//   ....[64]....
        /*0494*/ 	.word	0x00009e80
        /*0498*/ 	.word	0x00000009
        /*049c*/ 	.word	0x00000000
        /*04a0*/ 	.short	0x010a
        /*04a2*/ 	.byte	0x3f
	.zero		1


	//   ....[65]....
        /*04a4*/ 	.word	0x00009f10
        /*04a8*/ 	.word	0x00000006
        /*04ac*/ 	.word	0x00000000
        /*04b0*/ 	.short	0x010a
        /*04b2*/ 	.byte	0x3f
	.zero		1


	//   ....[66]....
        /*04b4*/ 	.word	0x00009fa0
        /*04b8*/ 	.word	0x00000009
        /*04bc*/ 	.word	0x00000000
        /*04c0*/ 	.short	0x010a
        /*04c2*/ 	.byte	0x3f
	.zero		1


	//   ....[67]....
        /*04c4*/ 	.word	0x0000a030
        /*04c8*/ 	.word	0x00000006
        /*04cc*/ 	.word	0x00000000
        /*04d0*/ 	.short	0x010a
        /*04d2*/ 	.byte	0x3f
	.zero		1


	//   ....[68]....
        /*04d4*/ 	.word	0x0000a0c0
        /*04d8*/ 	.word	0x00000009
        /*04dc*/ 	.word	0x00000000
        /*04e0*/ 	.short	0x010a
        /*04e2*/ 	.byte	0x3f
	.zero		1


	//   ....[69]....
        /*04e4*/ 	.word	0x0000a150
        /*04e8*/ 	.word	0x00000006
        /*04ec*/ 	.word	0x00000000
        /*04f0*/ 	.short	0x010a
        /*04f2*/ 	.byte	0x3f
	.zero		1


	//   ....[70]....
        /*04f4*/ 	.word	0x0000a1e0
        /*04f8*/ 	.word	0x00000009
        /*04fc*/ 	.word	0x00000000
        /*0500*/ 	.short	0x010a
        /*0502*/ 	.byte	0x3f
	.zero		1


	//   ....[71]....
        /*0504*/ 	.word	0x0000a270
        /*0508*/ 	.word	0x00000006
        /*050c*/ 	.word	0x00000000
        /*0510*/ 	.short	0x010a
        /*0512*/ 	.byte	0x3f
	.zero		1


	//   ....[72]....
        /*0514*/ 	.word	0x0000a300
        /*0518*/ 	.word	0x00000009
        /*051c*/ 	.word	0x00000000
        /*0520*/ 	.short	0x010a
        /*0522*/ 	.byte	0x3f
	.zero		1


	//   ....[73]....
        /*0524*/ 	.word	0x0000a390
        /*0528*/ 	.word	0x00000006
        /*052c*/ 	.word	0x00000000
        /*0530*/ 	.short	0x010a
        /*0532*/ 	.byte	0x3f
	.zero		1


	//   ....[74]....
        /*0534*/ 	.word	0x0000a420
        /*0538*/ 	.word	0x00000009
        /*053c*/ 	.word	0x00000000
        /*0540*/ 	.short	0x010a
        /*0542*/ 	.byte	0x3f
	.zero		1


	//   ....[75]....
        /*0544*/ 	.word	0x0000a4b0
        /*0548*/ 	.word	0x00000006
        /*054c*/ 	.word	0x00000000
        /*0550*/ 	.short	0x010a
        /*0552*/ 	.byte	0x3f
	.zero		1


	//   ....[76]....
        /*0554*/ 	.word	0x0000a540
        /*0558*/ 	.word	0x00000009
        /*055c*/ 	.word	0x00000000
        /*0560*/ 	.short	0x010a
        /*0562*/ 	.byte	0x3f
	.zero		1


	//   ....[77]....
        /*0564*/ 	.word	0x0000a5d0
        /*0568*/ 	.word	0x00000003
        /*056c*/ 	.word	0x00000000
        /*0570*/ 	.short	0x010a
        /*0572*/ 	.byte	0x3f
	.zero		1


	//   ....[78]....
        /*0574*/ 	.word	0x0000a640
        /*0578*/ 	.word	0x00000005
        /*057c*/ 	.word	0x00000000
        /*0580*/ 	.short	0x010a
        /*0582*/ 	.byte	0x3f
	.zero		1


	//   ....[79]....
        /*0584*/ 	.word	0x0000a6a0
        /*0588*/ 	.word	0x00000006
        /*058c*/ 	.word	0x00000000
        /*0590*/ 	.short	0x010a
        /*0592*/ 	.byte	0x3f
	.zero		1


	//   ....[80]....
        /*0594*/ 	.word	0x0000a6f0
        /*0598*/ 	.word	0x0000000d
        /*059c*/ 	.word	0x00000110
        /*05a0*/ 	.short	0x010a
        /*05a2*/ 	.byte	0x3f
	.zero		1


	//   ....[81]....
        /*05a4*/ 	.word	0x0000a740
        /*05a8*/ 	.word	0x0000000c
        /*05ac*/ 	.word	0x00000110
        /*05b0*/ 	.short	0x010a
        /*05b2*/ 	.byte	0x3f
	.zero		1


	//   ....[82]....
        /*05b4*/ 	.word	0x0000a7a0
        /*05b8*/ 	.word	0x00000004
        /*05bc*/ 	.word	0x00000138
        /*05c0*/ 	.short	0x010a
        /*05c2*/ 	.byte	0x3f
	.zero		1


	//   ....[83]....
        /*05c4*/ 	.word	0x0000a800
        /*05c8*/ 	.word	0x00000005
        /*05cc*/ 	.word	0x00000120
        /*05d0*/ 	.short	0x010a
        /*05d2*/ 	.byte	0x3f
	.zero		1


	//   ....[84]....
        /*05d4*/ 	.word	0x0000a860
        /*05d8*/ 	.word	0x00000005
        /*05dc*/ 	.word	0x00000128
        /*05e0*/ 	.short	0x010a
        /*05e2*/ 	.byte	0x3f
	.zero		1


	//   ....[85]....
        /*05e4*/ 	.word	0x0000a8b0
        /*05e8*/ 	.word	0x00000003
        /*05ec*/ 	.word	0x00000120
        /*05f0*/ 	.short	0x010a
        /*05f2*/ 	.byte	0x3f
	.zero		1


	//   ....[86]....
        /*05f4*/ 	.word	0x0000a980
        /*05f8*/ 	.word	0x0000000e
        /*05fc*/ 	.word	0x00000088
        /*0600*/ 	.short	0x010a
        /*0602*/ 	.byte	0x3f
	.zero		1


	//   ....[87]....
        /*0604*/ 	.word	0x0000aa50
        /*0608*/ 	.word	0x00000007
        /*060c*/ 	.word	0x00000000
        /*0610*/ 	.short	0x010a
        /*0612*/ 	.byte	0x3f
	.zero		1


	//   ....[88]....
        /*0614*/ 	.word	0x0000aaa0
        /*0618*/ 	.word	0x00000009
        /*061c*/ 	.word	0x00000000
        /*0620*/ 	.short	0x010a
        /*0622*/ 	.byte	0x3f
	.zero		1


	//   ....[89]....
        /*0624*/ 	.word	0x0000aaf0
        /*0628*/ 	.word	0x00000006
        /*062c*/ 	.word	0x00000000
        /*0630*/ 	.short	0x010a
        /*0632*/ 	.byte	0x3f
	.zero		1


	//   ....[90]....
        /*0634*/ 	.word	0x0000ab40
        /*0638*/ 	.word	0x00000009
        /*063c*/ 	.word	0x00000000
        /*0640*/ 	.short	0x010a
        /*0642*/ 	.byte	0x3f
	.zero		1


	//   ....[91]....
        /*0644*/ 	.word	0x0000ab90
        /*0648*/ 	.word	0x00000006
        /*064c*/ 	.word	0x00000000
        /*0650*/ 	.short	0x010a
        /*0652*/ 	.byte	0x3f
	.zero		1


	//   ....[92]....
        /*0654*/ 	.word	0x0000abe0
        /*0658*/ 	.word	0x00000009
        /*065c*/ 	.word	0x00000000
        /*0660*/ 	.short	0x010a
        /*0662*/ 	.byte	0x3f
	.zero		1


	//   ....[93]....
        /*0664*/ 	.word	0x0000ac30
        /*0668*/ 	.word	0x00000006
        /*066c*/ 	.word	0x00000000
        /*0670*/ 	.short	0x010a
        /*0672*/ 	.byte	0x3f
	.zero		1


	//   ....[94]....
        /*0674*/ 	.word	0x0000ac80
        /*0678*/ 	.word	0x00000009
        /*067c*/ 	.word	0x00000000
        /*0680*/ 	.short	0x010a
        /*0682*/ 	.byte	0x3f
	.zero		1


	//   ....[95]....
        /*0684*/ 	.word	0x0000acd0
        /*0688*/ 	.word	0x00000006
        /*068c*/ 	.word	0x00000000
        /*0690*/ 	.short	0x010a
        /*0692*/ 	.byte	0x3f
	.zero		1


	//   ....[96]....
        /*0694*/ 	.word	0x0000ad20
        /*0698*/ 	.word	0x00000009
        /*069c*/ 	.word	0x00000000
        /*06a0*/ 	.short	0x010a
        /*06a2*/ 	.byte	0x3f
	.zero		1


	//   ....[97]....
        /*06a4*/ 	.word	0x0000ad70
        /*06a8*/ 	.word	0x00000006
        /*06ac*/ 	.word	0x00000000
        /*06b0*/ 	.short	0x010a
        /*06b2*/ 	.byte	0x3f
	.zero		1


	//   ....[98]....
        /*06b4*/ 	.word	0x0000adc0
        /*06b8*/ 	.word	0x00000009
        /*06bc*/ 	.word	0x00000000
        /*06c0*/ 	.short	0x010a
        /*06c2*/ 	.byte	0x3f
	.zero		1


	//   ....[99]....
        /*06c4*/ 	.word	0x0000ae10
        /*06c8*/ 	.word	0x00000006
        /*06cc*/ 	.word	0x00000000
        /*06d0*/ 	.short	0x010a
        /*06d2*/ 	.byte	0x3f
	.zero		1


	//   ....[100]....
        /*06d4*/ 	.word	0x0000ae60
        /*06d8*/ 	.word	0x00000009
        /*06dc*/ 	.word	0x00000000
        /*06e0*/ 	.short	0x010a
        /*06e2*/ 	.byte	0x3f
	.zero		1


	//   ....[101]....
        /*06e4*/ 	.word	0x0000aeb0
        /*06e8*/ 	.word	0x00000006
        /*06ec*/ 	.word	0x00000000
        /*06f0*/ 	.short	0x010a
        /*06f2*/ 	.byte	0x3f
	.zero		1


	//   ....[102]....
        /*06f4*/ 	.word	0x0000af00
        /*06f8*/ 	.word	0x00000009
        /*06fc*/ 	.word	0x00000000
        /*0700*/ 	.short	0x010a
        /*0702*/ 	.byte	0x3f
	.zero		1


	//----- nvinfo : EIATTR_NUM_MBARRIERS
	.align		4
.L_37:
        /*0704*/ 	.byte	0x03, 0x38
        /*0706*/ 	.short	0x0028


	//----- nvinfo : EIATTR_EXIT_INSTR_OFFSETS
	.align		4
        /*0708*/ 	.byte	0x04, 0x1c
        /*070a*/ 	.short	(.L_39 - .L_38)


	//   ....[0]....
.L_38:
        /*070c*/ 	.word	0x00000ff0


	//   ....[1]....
        /*0710*/ 	.word	0x00001740


	//   ....[2]....
        /*0714*/ 	.word	0x00007a90


	//   ....[3]....
        /*0718*/ 	.word	0x00007ff0


	//   ....[4]....
        /*071c*/ 	.word	0x00008020


	//   ....[5]....
        /*0720*/ 	.word	0x00008f10


	//   ....[6]....
        /*0724*/ 	.word	0x0000a620


	//----- nvinfo : EIATTR_MAX_THREADS
	.align		4
.L_39:
        /*0728*/ 	.byte	0x04, 0x05
        /*072a*/ 	.short	(.L_41 - .L_40)
.L_40:
        /*072c*/ 	.word	0x00000180
        /*0730*/ 	.word	0x00000001
        /*0734*/ 	.word	0x00000001


	//----- nvinfo : EIATTR_CRS_STACK_SIZE
	.align		4
.L_41:
        /*0738*/ 	.byte	0x04, 0x1e
        /*073a*/ 	.short	(.L_43 - .L_42)
.L_42:
        /*073c*/ 	.word	0x00000000


	//----- nvinfo : EIATTR_CBANK_PARAM_SIZE
	.align		4
.L_43:
        /*0740*/ 	.byte	0x03, 0x19
        /*0742*/ 	.short	0x0770


	//----- nvinfo : EIATTR_PARAM_CBANK
	.align		4
        /*0744*/ 	.byte	0x04, 0x0a
        /*0746*/ 	.short	(.L_45 - .L_44)
	.align		4
.L_44:
        /*0748*/ 	.word	index@(.nv.constant0._ZN7cutlass13device_kernelINS_4gemm6kernel13GemmUniversalIN4cute5tupleIJiiiiEEENS1_10collective13CollectiveMmaINS1_37MainloopSm90TmaGmmaWarpSpecializedFP8ILi17ENS5_IJNS4_1CILi2EEENSA_ILi1EEESC_EEENS1_35KernelTmaWarpSpecializedCooperativeEEENS5_IJNSA_ILi128EEENSA_ILi64EEESH_EEENS_12float_e4m3_tENS5_IJlSC_lEEESJ_SK_NS4_8TiledMMAINS4_8MMA_AtomIJNS4_4SM904GMMA30MMA_64x64x32_F32E4M3E4M3_SS_TNILNSO_7ScaleInE1ELSQ_1EEEEEENS4_6LayoutISD_NS5_IJSC_NSA_ILi0EEESU_EEEEENS5_IJNS4_10UnderscoreESX_SX_EEEEENS4_13SM90_TMA_LOADENS4_14ComposedLayoutINS4_7SwizzleILi2ELi4ELi3EEENS4_18smem_ptr_flag_bitsILi8EEENST_INS5_IJNSA_ILi8EEESH_EEENS5_IJSH_SC_EEEEEEEvNS4_8identityENS4_23SM90_TMA_LOAD_MULTICASTES1A_vS1B_EENS_8epilogue10collective18CollectiveEpilogueINS1E_22Sm90TmaWarpSpecializedILi2ELi2ELi16ELb0ELb0EEEJSI_NS5_IJSG_NSA_ILi32EEEEEESJ_SK_SJ_SK_NS1E_6fusion15FusionCallbacksIS1I_NS1L_13LinCombEltActINS1E_6thread7SigmoidESJ_fSJ_fLNS_15FloatRoundStyleE2EEESI_S1K_JEEES10_NS11_INS12_ILi1ELi4ELi3EEES15_NST_INS5_IJS16_S1J_EEENS5_IJS1J_SC_EEEEEEENS4_39AutoVectorizingCopyWithAssumedAlignmentILi128EEENS4_14SM90_TMA_STOREES1X_S1Z_NS4_9Copy_AtomIJNS4_17SM90_U32x4_STSM_NENS_6half_tEEEEvEEEvvEEEEvNT_6ParamsE)
        /*074c*/ 	.short	0x0210
        /*074e*/ 	.short	0x0770


	//----- nvinfo : EIATTR_SW_WAR
	.align		4
.L_45:
        /*0750*/ 	.byte	0x04, 0x36
        /*0752*/ 	.short	(.L_47 - .L_46)
.L_46:
        /*0754*/ 	.word	0x00000008
.L_47:


//--------------------- .nv.callgraph             --------------------------
	.section	.nv.callgraph,"",@"SHT_CUDA_CALLGRAPH"
	.align	4
	.sectionentsize	8
	.align		4
        /*0000*/ 	.word	0x00000000
	.align		4
        /*0004*/ 	.word	0xffffffff
	.align		4
        /*0008*/ 	.word	index@(_ZN7cutlass13device_kernelINS_4gemm6kernel13GemmUniversalIN4cute5tupleIJiiiiEEENS1_10collective13CollectiveMmaINS1_37MainloopSm90TmaGmmaWarpSpecializedFP8ILi17ENS5_IJNS4_1CILi2EEENSA_ILi1EEESC_EEENS1_35KernelTmaWarpSpecializedCooperativeEEENS5_IJNSA_ILi128EEENSA_ILi64EEESH_EEENS_12float_e4m3_tENS5_IJlSC_lEEESJ_SK_NS4_8TiledMMAINS4_8MMA_AtomIJNS4_4SM904GMMA30MMA_64x64x32_F32E4M3E4M3_SS_TNILNSO_7ScaleInE1ELSQ_1EEEEEENS4_6LayoutISD_NS5_IJSC_NSA_ILi0EEESU_EEEEENS5_IJNS4_10UnderscoreESX_SX_EEEEENS4_13SM90_TMA_LOADENS4_14ComposedLayoutINS4_7SwizzleILi2ELi4ELi3EEENS4_18smem_ptr_flag_bitsILi8EEENST_INS5_IJNSA_ILi8EEESH_EEENS5_IJSH_SC_EEEEEEEvNS4_8identityENS4_23SM90_TMA_LOAD_MULTICASTES1A_vS1B_EENS_8epilogue10collective18CollectiveEpilogueINS1E_22Sm90TmaWarpSpecializedILi2ELi2ELi16ELb0ELb0EEEJSI_NS5_IJSG_NSA_ILi32EEEEEESJ_SK_SJ_SK_NS1E_6fusion15FusionCallbacksIS1I_NS1L_13LinCombEltActINS1E_6thread7SigmoidESJ_fSJ_fLNS_15FloatRoundStyleE2EEESI_S1K_JEEES10_NS11_INS12_ILi1ELi4ELi3EEES15_NST_INS5_IJS16_S1J_EEENS5_IJS1J_SC_EEEEEEENS4_39AutoVectorizingCopyWithAssumedAlignmentILi128EEENS4_14SM90_TMA_STOREES1X_S1Z_NS4_9Copy_AtomIJNS4_17SM90_U32x4_STSM_NENS_6half_tEEEEvEEEvvEEEEvNT_6ParamsE)
	.align		4
        /*000c*/ 	.word	index@(__assertfail)
	.align		4
        /*0010*/ 	.word	0x00000000
	.align		4
        /*0014*/ 	.word	0xfffffffe
	.align		4
        /*0018*/ 	.word	0x00000000
	.align		4
        /*001c*/ 	.word	0xfffffffd
	.align		4
        /*0020*/ 	.word	0x00000000
	.align		4
        /*0024*/ 	.word	0xfffffffc


//--------------------- .nv.constant4             --------------------------
	.section	.nv.constant4,"a",@progbits
	.align	8
	.align		8
.nv.constant4:
        /*0000*/ 	.dword	__assertfail
	.align		8
        /*0008*/ 	.dword	__unnamed_1
	.align		8
        /*0010*/ 	.dword	_ZN39_INTERNAL_9035af10_4_k_cu_8a9bc0e6_27884cuda3std3__45__cpo5beginE
	.align		8
        /*0018*/ 	.dword	_ZN39_INTERNAL_9035af10_4_k_cu_8a9bc0e6_27884cuda3std3__45__cpo3endE
	.align		8
        /*0020*/ 	.dword	_ZN39_INTERNAL_9035af10_4_k_cu_8a9bc0e6_27884cuda3std3__45__cpo6cbeginE
	.align		8
        /*0028*/ 	.dword	_ZN39_INTERNAL_9035af10_4_k_cu_8a9bc0e6_27884cuda3std3__45__cpo4cendE
	.align		8
        /*0030*/ 	.dword	_ZN39_INTERNAL_9035af10_4_k_cu_8a9bc0e6_27884cuda3std3__441_GLOBAL__N__9035af10_4_k_cu_8a9bc0e6_27886ignoreE
	.align		8
        /*0038*/ 	.dword	_ZN39_INTERNAL_9035af10_4_k_cu_8a9bc0e6_27884cuda3std3__419piecewise_constructE
	.align		8
        /*0040*/ 	.dword	_ZN39_INTERNAL_9035af10_4_k_cu_8a9bc0e6_27884cuda3std3__48in_placeE
	.align		8
        /*0048*/ 	.dword	_ZN39_INTERNAL_9035af10_4_k_cu_8a9bc0e6_27884cuda3std6ranges3__45__cpo4swapE
	.align		8
        /*0050*/ 	.dword	_ZN39_INTERNAL_9035af10_4_k_cu_8a9bc0e6_27884cuda3std6ranges3__45__cpo9iter_moveE
	.align		8
        /*0058*/ 	.dword	_ZN39_INTERNAL_9035af10_4_k_cu_8a9bc0e6_27884cute7productE
	.align		8
        /*0060*/ 	.dword	_ZN39_INTERNAL_9035af10_4_k_cu_8a9bc0e6_27884cute1_E
	.align		8
        /*0068*/ 	.dword	$str$24
	.align		8
        /*0070*/ 	.dword	$str$25


//--------------------- .text._ZN7cutlass13device_kernelINS_4gemm6kernel13GemmUniversalIN4cute5tupleIJiiiiEEENS1_10collective13CollectiveMmaINS1_37MainloopSm90TmaGmmaWarpSpecializedFP8ILi17ENS5_IJNS4_1CILi2EEENSA_ILi1EEESC_EEENS1_35KernelTmaWarpSpecializedCooperativeEEENS5_IJNSA_ILi128EEENSA_ILi64EEESH_EEENS_12float_e4m3_tENS5_IJlSC_lEEESJ_SK_NS4_8TiledMMAINS4_8MMA_AtomIJNS4_4SM904GMMA30MMA_64x64x32_F32E4M3E4M3_SS_TNILNSO_7ScaleInE1ELSQ_1EEEEEENS4_6LayoutISD_NS5_IJSC_NSA_ILi0EEESU_EEEEENS5_IJNS4_10UnderscoreESX_SX_EEEEENS4_13SM90_TMA_LOADENS4_14ComposedLayoutINS4_7SwizzleILi2ELi4ELi3EEENS4_18smem_ptr_flag_bitsILi8EEENST_INS5_IJNSA_ILi8EEESH_EEENS5_IJSH_SC_EEEEEEEvNS4_8identityENS4_23SM90_TMA_LOAD_MULTICASTES1A_vS1B_EENS_8epilogue10collective18CollectiveEpilogueINS1E_22Sm90TmaWarpSpecializedILi2ELi2ELi16ELb0ELb0EEEJSI_NS5_IJSG_NSA_ILi32EEEEEESJ_SK_SJ_SK_NS1E_6fusion15FusionCallbacksIS1I_NS1L_13LinCombEltActINS1E_6thread7SigmoidESJ_fSJ_fLNS_15FloatRoundStyleE2EEESI_S1K_JEEES10_NS11_INS12_ILi1ELi4ELi3EEES15_NST_INS5_IJS16_S1J_EEENS5_IJS1J_SC_EEEEEEENS4_39AutoVectorizingCopyWithAssumedAlignmentILi128EEENS4_14SM90_TMA_STOREES1X_S1Z_NS4_9Copy_AtomIJNS4_17SM90_U32x4_STSM_NENS_6half_tEEEEvEEEvvEEEEvNT_6ParamsE --------------------------
	.section	.text._ZN7cutlass13device_kernelINS_4gemm6kernel13GemmUniversalIN4cute5tupleIJiiiiEEENS1_10collective13CollectiveMmaINS1_37MainloopSm90TmaGmmaWarpSpecializedFP8ILi17ENS5_IJNS4_1CILi2EEENSA_ILi1EEESC_EEENS1_35KernelTmaWarpSpecializedCooperativeEEENS5_IJNSA_ILi128EEENSA_ILi64EEESH_EEENS_12float_e4m3_tENS5_IJlSC_lEEESJ_SK_NS4_8TiledMMAINS4_8MMA_AtomIJNS4_4SM904GMMA30MMA_64x64x32_F32E4M3E4M3_SS_TNILNSO_7ScaleInE1ELSQ_1EEEEEENS4_6LayoutISD_NS5_IJSC_NSA_ILi0EEESU_EEEEENS5_IJNS4_10UnderscoreESX_SX_EEEEENS4_13SM90_TMA_LOADENS4_14ComposedLayoutINS4_7SwizzleILi2ELi4ELi3EEENS4_18smem_ptr_flag_bitsILi8EEENST_INS5_IJNSA_ILi8EEESH_EEENS5_IJSH_SC_EEEEEEEvNS4_8identityENS4_23SM90_TMA_LOAD_MULTICASTES1A_vS1B_EENS_8epilogue10collective18CollectiveEpilogueINS1E_22Sm90TmaWarpSpecializedILi2ELi2ELi16ELb0ELb0EEEJSI_NS5_IJSG_NSA_ILi32EEEEEESJ_SK_SJ_SK_NS1E_6fusion15FusionCallbacksIS1I_NS1L_13LinCombEltActINS1E_6thread7SigmoidESJ_fSJ_fLNS_15FloatRoundStyleE2EEESI_S1K_JEEES10_NS11_INS12_ILi1ELi4ELi3EEES15_NST_INS5_IJS16_S1J_EEENS5_IJS1J_SC_EEEEEEENS4_39AutoVectorizingCopyWithAssumedAlignmentILi128EEENS4_14SM90_TMA_STOREES1X_S1Z_NS4_9Copy_AtomIJNS4_17SM90_U32x4_STSM_NENS_6half_tEEEEvEEEvvEEEEvNT_6ParamsE,"ax",@progbits
	.align	128
.text._ZN7cutlass13device_kernelINS_4gemm6kernel13GemmUniversalIN4cute5tupleIJiiiiEEENS1_10collective13CollectiveMmaINS1_37MainloopSm90TmaGmmaWarpSpecializedFP8ILi17ENS5_IJNS4_1CILi2EEENSA_ILi1EEESC_EEENS1_35KernelTmaWarpSpecializedCooperativeEEENS5_IJNSA_ILi128EEENSA_ILi64EEESH_EEENS_12float_e4m3_tENS5_IJlSC_lEEESJ_SK_NS4_8TiledMMAINS4_8MMA_AtomIJNS4_4SM904GMMA30MMA_64x64x32_F32E4M3E4M3_SS_TNILNSO_7ScaleInE1ELSQ_1EEEEEENS4_6LayoutISD_NS5_IJSC_NSA_ILi0EEESU_EEEEENS5_IJNS4_10UnderscoreESX_SX_EEEEENS4_13SM90_TMA_LOADENS4_14ComposedLayoutINS4_7SwizzleILi2ELi4ELi3EEENS4_18smem_ptr_flag_bitsILi8EEENST_INS5_IJNSA_ILi8EEESH_EEENS5_IJSH_SC_EEEEEEEvNS4_8identityENS4_23SM90_TMA_LOAD_MULTICASTES1A_vS1B_EENS_8epilogue10collective18CollectiveEpilogueINS1E_22Sm90TmaWarpSpecializedILi2ELi2ELi16ELb0ELb0EEEJSI_NS5_IJSG_NSA_ILi32EEEEEESJ_SK_SJ_SK_NS1E_6fusion15FusionCallbacksIS1I_NS1L_13LinCombEltActINS1E_6thread7SigmoidESJ_fSJ_fLNS_15FloatRoundStyleE2EEESI_S1K_JEEES10_NS11_INS12_ILi1ELi4ELi3EEES15_NST_INS5_IJS16_S1J_EEENS5_IJS1J_SC_EEEEEEENS4_39AutoVectorizingCopyWithAssumedAlignmentILi128EEENS4_14SM90_TMA_STOREES1X_S1Z_NS4_9Copy_AtomIJNS4_17SM90_U32x4_STSM_NENS_6half_tEEEEvEEEvvEEEEvNT_6ParamsE:
        .type           _ZN7cutlass13device_kernelINS_4gemm6kernel13GemmUniversalIN4cute5tupleIJiiiiEEENS1_10collective13CollectiveMmaINS1_37MainloopSm90TmaGmmaWarpSpecializedFP8ILi17ENS5_IJNS4_1CILi2EEENSA_ILi1EEESC_EEENS1_35KernelTmaWarpSpecializedCooperativeEEENS5_IJNSA_ILi128EEENSA_ILi64EEESH_EEENS_12float_e4m3_tENS5_IJlSC_lEEESJ_SK_NS4_8TiledMMAINS4_8MMA_AtomIJNS4_4SM904GMMA30MMA_64x64x32_F32E4M3E4M3_SS_TNILNSO_7ScaleInE1ELSQ_1EEEEEENS4_6LayoutISD_NS5_IJSC_NSA_ILi0EEESU_EEEEENS5_IJNS4_10UnderscoreESX_SX_EEEEENS4_13SM90_TMA_LOADENS4_14ComposedLayoutINS4_7SwizzleILi2ELi4ELi3EEENS4_18smem_ptr_flag_bitsILi8EEENST_INS5_IJNSA_ILi8EEESH_EEENS5_IJSH_SC_EEEEEEEvNS4_8identityENS4_23SM90_TMA_LOAD_MULTICASTES1A_vS1B_EENS_8epilogue10collective18CollectiveEpilogueINS1E_22Sm90TmaWarpSpecializedILi2ELi2ELi16ELb0ELb0EEEJSI_NS5_IJSG_NSA_ILi32EEEEEESJ_SK_SJ_SK_NS1E_6fusion15FusionCallbacksIS1I_NS1L_13LinCombEltActINS1E_6thread7SigmoidESJ_fSJ_fLNS_15FloatRoundStyleE2EEESI_S1K_JEEES10_NS11_INS12_ILi1ELi4ELi3EEES15_NST_INS5_IJS16_S1J_EEENS5_IJS1J_SC_EEEEEEENS4_39AutoVectorizingCopyWithAssumedAlignmentILi128EEENS4_14SM90_TMA_STOREES1X_S1Z_NS4_9Copy_AtomIJNS4_17SM90_U32x4_STSM_NENS_6half_tEEEEvEEEvvEEEEvNT_6ParamsE,@function
        .size           _ZN7cutlass13device_kernelINS_4gemm6kernel13GemmUniversalIN4cute5tupleIJiiiiEEENS1_10collective13CollectiveMmaINS1_37MainloopSm90TmaGmmaWarpSpecializedFP8ILi17ENS5_IJNS4_1CILi2EEENSA_ILi1EEESC_EEENS1_35KernelTmaWarpSpecializedCooperativeEEENS5_IJNSA_ILi128EEENSA_ILi64EEESH_EEENS_12float_e4m3_tENS5_IJlSC_lEEESJ_SK_NS4_8TiledMMAINS4_8MMA_AtomIJNS4_4SM904GMMA30MMA_64x64x32_F32E4M3E4M3_SS_TNILNSO_7ScaleInE1ELSQ_1EEEEEENS4_6LayoutISD_NS5_IJSC_NSA_ILi0EEESU_EEEEENS5_IJNS4_10UnderscoreESX_SX_EEEEENS4_13SM90_TMA_LOADENS4_14ComposedLayoutINS4_7SwizzleILi2ELi4ELi3EEENS4_18smem_ptr_flag_bitsILi8EEENST_INS5_IJNSA_ILi8EEESH_EEENS5_IJSH_SC_EEEEEEEvNS4_8identityENS4_23SM90_TMA_LOAD_MULTICASTES1A_vS1B_EENS_8epilogue10collective18CollectiveEpilogueINS1E_22Sm90TmaWarpSpecializedILi2ELi2ELi16ELb0ELb0EEEJSI_NS5_IJSG_NSA_ILi32EEEEEESJ_SK_SJ_SK_NS1E_6fusion15FusionCallbacksIS1I_NS1L_13LinCombEltActINS1E_6thread7SigmoidESJ_fSJ_fLNS_15FloatRoundStyleE2EEESI_S1K_JEEES10_NS11_INS12_ILi1ELi4ELi3EEES15_NST_INS5_IJS16_S1J_EEENS5_IJS1J_SC_EEEEEEENS4_39AutoVectorizingCopyWithAssumedAlignmentILi128EEENS4_14SM90_TMA_STOREES1X_S1Z_NS4_9Copy_AtomIJNS4_17SM90_U32x4_STSM_NENS_6half_tEEEEvEEEvvEEEEvNT_6ParamsE,(.L_x_276 - _ZN7cutlass13device_kernelINS_4gemm6kernel13GemmUniversalIN4cute5tupleIJiiiiEEENS1_10collective13CollectiveMmaINS1_37MainloopSm90TmaGmmaWarpSpecializedFP8ILi17ENS5_IJNS4_1CILi2EEENSA_ILi1EEESC_EEENS1_35KernelTmaWarpSpecializedCooperativeEEENS5_IJNSA_ILi128EEENSA_ILi64EEESH_EEENS_12float_e4m3_tENS5_IJlSC_lEEESJ_SK_NS4_8TiledMMAINS4_8MMA_AtomIJNS4_4SM904GMMA30MMA_64x64x32_F32E4M3E4M3_SS_TNILNSO_7ScaleInE1ELSQ_1EEEEEENS4_6LayoutISD_NS5_IJSC_NSA_ILi0EEESU_EEEEENS5_IJNS4_10UnderscoreESX_SX_EEEEENS4_13SM90_TMA_LOADENS4_14ComposedLayoutINS4_7SwizzleILi2ELi4ELi3EEENS4_18smem_ptr_flag_bitsILi8EEENST_INS5_IJNSA_ILi8EEESH_EEENS5_IJSH_SC_EEEEEEEvNS4_8identityENS4_23SM90_TMA_LOAD_MULTICASTES1A_vS1B_EENS_8epilogue10collective18CollectiveEpilogueINS1E_22Sm90TmaWarpSpecializedILi2ELi2ELi16ELb0ELb0EEEJSI_NS5_IJSG_NSA_ILi32EEEEEESJ_SK_SJ_SK_NS1E_6fusion15FusionCallbacksIS1I_NS1L_13LinCombEltActINS1E_6thread7SigmoidESJ_fSJ_fLNS_15FloatRoundStyleE2EEESI_S1K_JEEES10_NS11_INS12_ILi1ELi4ELi3EEES15_NST_INS5_IJS16_S1J_EEENS5_IJS1J_SC_EEEEEEENS4_39AutoVectorizingCopyWithAssumedAlignmentILi128EEENS4_14SM90_TMA_STOREES1X_S1Z_NS4_9Copy_AtomIJNS4_17SM90_U32x4_STSM_NENS_6half_tEEEEvEEEvvEEEEvNT_6ParamsE)
        .other          _ZN7cutlass13device_kernelINS_4gemm6kernel13GemmUniversalIN4cute5tupleIJiiiiEEENS1_10collective13CollectiveMmaINS1_37MainloopSm90TmaGmmaWarpSpecializedFP8ILi17ENS5_IJNS4_1CILi2EEENSA_ILi1EEESC_EEENS1_35KernelTmaWarpSpecializedCooperativeEEENS5_IJNSA_ILi128EEENSA_ILi64EEESH_EEENS_12float_e4m3_tENS5_IJlSC_lEEESJ_SK_NS4_8TiledMMAINS4_8MMA_AtomIJNS4_4SM904GMMA30MMA_64x64x32_F32E4M3E4M3_SS_TNILNSO_7ScaleInE1ELSQ_1EEEEEENS4_6LayoutISD_NS5_IJSC_NSA_ILi0EEESU_EEEEENS5_IJNS4_10UnderscoreESX_SX_EEEEENS4_13SM90_TMA_LOADENS4_14ComposedLayoutINS4_7SwizzleILi2ELi4ELi3EEENS4_18smem_ptr_flag_bitsILi8EEENST_INS5_IJNSA_ILi8EEESH_EEENS5_IJSH_SC_EEEEEEEvNS4_8identityENS4_23SM90_TMA_LOAD_MULTICASTES1A_vS1B_EENS_8epilogue10collective18CollectiveEpilogueINS1E_22Sm90TmaWarpSpecializedILi2ELi2ELi16ELb0ELb0EEEJSI_NS5_IJSG_NSA_ILi32EEEEEESJ_SK_SJ_SK_NS1E_6fusion15FusionCallbacksIS1I_NS1L_13LinCombEltActINS1E_6thread7SigmoidESJ_fSJ_fLNS_15FloatRoundStyleE2EEESI_S1K_JEEES10_NS11_INS12_ILi1ELi4ELi3EEES15_NST_INS5_IJS16_S1J_EEENS5_IJS1J_SC_EEEEEEENS4_39AutoVectorizingCopyWithAssumedAlignmentILi128EEENS4_14SM90_TMA_STOREES1X_S1Z_NS4_9Copy_AtomIJNS4_17SM90_U32x4_STSM_NENS_6half_tEEEEvEEEvvEEEEvNT_6ParamsE,@"STO_CUDA_ENTRY STV_DEFAULT"
_ZN7cutlass13device_kernelINS_4gemm6kernel13GemmUniversalIN4cute5tupleIJiiiiEEENS1_10collective13CollectiveMmaINS1_37MainloopSm90TmaGmmaWarpSpecializedFP8ILi17ENS5_IJNS4_1CILi2EEENSA_ILi1EEESC_EEENS1_35KernelTmaWarpSpecializedCooperativeEEENS5_IJNSA_ILi128EEENSA_ILi64EEESH_EEENS_12float_e4m3_tENS5_IJlSC_lEEESJ_SK_NS4_8TiledMMAINS4_8MMA_AtomIJNS4_4SM904GMMA30MMA_64x64x32_F32E4M3E4M3_SS_TNILNSO_7ScaleInE1ELSQ_1EEEEEENS4_6LayoutISD_NS5_IJSC_NSA_ILi0EEESU_EEEEENS5_IJNS4_10UnderscoreESX_SX_EEEEENS4_13SM90_TMA_LOADENS4_14ComposedLayoutINS4_7SwizzleILi2ELi4ELi3EEENS4_18smem_ptr_flag_bitsILi8EEENST_INS5_IJNSA_ILi8EEESH_EEENS5_IJSH_SC_EEEEEEEvNS4_8identityENS4_23SM90_TMA_LOAD_MULTICASTES1A_vS1B_EENS_8epilogue10collective18CollectiveEpilogueINS1E_22Sm90TmaWarpSpecializedILi2ELi2ELi16ELb0ELb0EEEJSI_NS5_IJSG_NSA_ILi32EEEEEESJ_SK_SJ_SK_NS1E_6fusion15FusionCallbacksIS1I_NS1L_13LinCombEltActINS1E_6thread7SigmoidESJ_fSJ_fLNS_15FloatRoundStyleE2EEESI_S1K_JEEES10_NS11_INS12_ILi1ELi4ELi3EEES15_NST_INS5_IJS16_S1J_EEENS5_IJS1J_SC_EEEEEEENS4_39AutoVectorizingCopyWithAssumedAlignmentILi128EEENS4_14SM90_TMA_STOREES1X_S1Z_NS4_9Copy_AtomIJNS4_17SM90_U32x4_STSM_NENS_6half_tEEEEvEEEvvEEEEvNT_6ParamsE:
[----:B------:R-:W1:Y:S01]  /*0000*/  LDC R1, c[0x0][0x28] ;  /* 0x00000a00ff017b82 */ /* 0x000e620000000800 */
[----:B------:R-:W2:Y:S07]  /*0010*/  S2R R18, SR_TID.X ;  /* 0x0000000000127919 */ /* 0x000eae0000002100 */
[----:B------:R-:W3:Y:S01]  /*0020*/  LDC.64 R8, c[0x0][0x588] ;  /* 0x00016200ff087b82 */ /* 0x000ee20000000a00 */
[----:B------:R-:W-:Y:S01]  /*0030*/  ELECT P0, URZ, PT ;  /* 0x00000000003f782f */ /* 0x000fe20003800000 */
[----:B------:R-:W-:Y:S01]  /*0040*/  BSSY B0, `(.L_x_0) ;  /* 0x0000016000007945 */ /* 0x000fe20003800000 */
[----:B--2---:R-:W-:-:S02]  /*0050*/  SHF.R.U32.HI R0, RZ, 0x5, R18 ;  /* 0x00000005ff007819 */ /* 0x004fc40000011612 */
[----:B------:R-:W-:-:S03]  /*0060*/  SHF.R.U32.HI R4, RZ, 0x7, R18 ;  /* 0x00000007ff047819 */ /* 0x000fc60000011612 */
[----:B------:R-:W2:Y:S04]  /*0070*/  SHFL.IDX PT, R3, R0, RZ, 0x1f ;  /* 0x00001fff00037589 */ /* 0x000ea800000e0000 */
[----:B------:R4:W1:Y:S01]  /*0080*/  SHFL.IDX PT, R6, R4, RZ, 0x1f ;  /* 0x00001fff04067589 */ /* 0x00086200000e0000 */
[----:B--2---:R-:W-:Y:S02]  /*0090*/  ISETP.NE.OR P0, PT, R3, RZ, !P0 ;  /* 0x000000ff0300720c */ /* 0x004fe40004705670 */
[----:B------:R-:W-:-:S11]  /*00a0*/  SHF.R.S32.HI R2, RZ, 0x1f, R3 ;  /* 0x0000001fff027819 */ /* 0x000fd60000011403 */
[----:B-1-34-:R-:W-:Y:S05]  /*00b0*/  @P0 BRA `(.L_x_1) ;  /* 0x0000000000380947 */ /* 0x01afea0003800000 */
[----:B------:R-:W-:Y:S02]  /*00c0*/  ULDC.64 UR4, c[0x0][0x198] ;  /* 0x0000660000047ab9 */ /* 0x000fe40000000a00 */
[----:B------:R-:W-:Y:S02]  /*00d0*/  UIADD3 UR6, UP0, UR4, 0xf0, URZ ;  /* 0x000000f004067890 */ /* 0x000fe4000ff1e03f */
[----:B------:R-:W-:Y:S02]  /*00e0*/  UIADD3 UR8, UP1, UR4, 0x1f0, URZ ;  /* 0x000001f004087890 */ /* 0x000fe4000ff3e03f */
[----:B------:R-:W-:Y:S02]  /*00f0*/  UIADD3 UR10, UP2, UR4, 0x3f0, URZ ;  /* 0x000003f0040a7890 */ /* 0x000fe4000ff5e03f */
[----:B------:R-:W-:Y:S02]  /*0100*/  UIADD3 UR4, UP3, UR4, 0x4f0, URZ ;  /* 0x000004f004047890 */ /* 0x000fe4000ff7e03f */
[----:B------:R-:W-:-:S02]  /*0110*/  UIADD3.X UR7, URZ, UR5, URZ, UP0, !UPT ;  /* 0x000000053f077290 */ /* 0x000fc400087fe43f */
[----:B------:R-:W-:Y:S02]  /*0120*/  UIADD3.X UR9, URZ, UR5, URZ, UP1, !UPT ;  /* 0x000000053f097290 */ /* 0x000fe40008ffe43f */
[----:B------:R-:W-:Y:S02]  /*0130*/  UIADD3.X UR11, URZ, UR5, URZ, UP2, !UPT ;  /* 0x000000053f0b7290 */ /* 0x000fe400097fe43f */
[----:B------:R-:W-:-:S03]  /*0140*/  UIADD3.X UR5, URZ, UR5, URZ, UP3, !UPT ;  /* 0x000000053f057290 */ /* 0x000fc60009ffe43f */
[----:B------:R1:W-:Y:S02]  /*0150*/  UTMACCTL.PF [UR6] ;  /* 0x00000000060079b9 */ /* 0x0003e40008040000 */
[----:B------:R1:W-:Y:S02]  /*0160*/  UTMACCTL.PF [UR8] ;  /* 0x00000000080079b9 */ /* 0x0003e40008040000 */
[----:B------:R1:W-:Y:S02]  /*0170*/  UTMACCTL.PF [UR10] ;  /* 0x000000000a0079b9 */ /* 0x0003e40008040000 */
[----:B------:R1:W-:Y:S02]  /*0180*/  UTMACCTL.PF [UR4] ;  /* 0x00000000040079b9 */ /* 0x0003e40008040000 */
[----:B-1----:R-:W-:Y:S01]  /*0190*/  NOP ;  /* 0x0000000000007918 */ /* 0x002fe20000000000 */
.L_x_1:
[----:B------:R-:W-:Y:S05]  /*01a0*/  BSYNC B0 ;  /* 0x0000000000007941 */ /* 0x000fea0003800000 */
.L_x_0:
[----:B------:R-:W-:Y:S01]  /*01b0*/  ULDC.64 UR4, c[0x0][0x590] ;  /* 0x0001640000047ab9 */ /* 0x000fe20000000a00 */
[----:B------:R-:W-:Y:S01]  /*01c0*/  LEA.HI R2, R2, R3, RZ, 0x2 ;  /* 0x0000000302027211 */ /* 0x000fe200078f10ff */
[----:B------:R-:W-:Y:S01]  /*01d0*/  ULDC.64 UR38, c[0x0][0x208] ;  /* 0x0000820000267ab9 */ /* 0x000fe20000000a00 */
[----:B------:R-:W-:Y:S01]  /*01e0*/  ISETP.NE.U32.AND P2, PT, RZ, UR4, PT ;  /* 0x00000004ff007c0c */ /* 0x000fe2000bf45070 */
[----:B------:R-:W-:Y:S01]  /*01f0*/  IMAD.MOV.U32 R4, RZ, RZ, R8 ;  /* 0x000000ffff047224 */ /* 0x000fe200078e0008 */
[----:B------:R-:W-:Y:S02]  /*0200*/  LOP3.LUT R2, R2, 0xfffffffc, RZ, 0xc0, !PT ;  /* 0xfffffffc02027812 */ /* 0x000fe400078ec0ff */
[----:B------:R-:W-:Y:S02]  /*0210*/  ISETP.NE.AND.EX P3, PT, RZ, UR5, PT, P2 ;  /* 0x00000005ff007c0c */ /* 0x000fe4000bf65320 */
[----:B------:R-:W-:Y:S01]  /*0220*/  MOV R5, R9 ;  /* 0x0000000900057202 */ /* 0x000fe20000000f00 */
[--C-:B------:R-:W-:Y:S01]  /*0230*/  IMAD.IADD R3, R3, 0x1, -R2.reuse ;  /* 0x0000000103037824 */ /* 0x100fe200078e0a02 */
[----:B------:R-:W-:-:S09]  /*0240*/  PRMT R2, RZ, 0x7610, R2 ;  /* 0x00007610ff027816 */ /* 0x000fd20000000002 */
[----:B------:R-:W-:Y:S05]  /*0250*/  @P3 BRA `(.L_x_2) ;  /* 0x0000000000303947 */ /* 0x000fea0003800000 */
[----:B------:R-:W-:Y:S02]  /*0260*/  ULDC.64 UR6, c[0x0][0x588] ;  /* 0x0001620000067ab9 */ /* 0x000fe40000000a00 */
[----:B------:R-:W-:-:S04]  /*0270*/  ISETP.NE.U32.AND P0, PT, RZ, UR6, PT ;  /* 0x00000006ff007c0c */ /* 0x000fc8000bf05070 */
[----:B------:R-:W-:-:S13]  /*0280*/  ISETP.NE.AND.EX P0, PT, RZ, UR7, PT, P0 ;  /* 0x00000007ff007c0c */ /* 0x000fda000bf05300 */
[----:B------:R-:W-:Y:S05]  /*0290*/  @!P0 BRA `(.L_x_3) ;  /* 0x0000000000108947 */ /* 0x000fea0003800000 */
[----:B------:R-:W2:Y:S02]  /*02a0*/  LDG.E R2, desc[UR38][R4.64] ;  /* 0x0000002604027981 */ /* 0x000ea4000c1e1900 */
[----:B--2---:R-:W-:Y:S01]  /*02b0*/  FSETP.NEU.AND P1, PT, R2, RZ, PT ;  /* 0x000000ff0200720b */ /* 0x004fe20003f2d000 */
[----:B------:R-:W-:Y:S01]  /*02c0*/  IMAD.MOV.U32 R2, RZ, RZ, 0x1 ;  /* 0x00000001ff027424 */ /* 0x000fe200078e00ff */
[----:B------:R-:W-:Y:S11]  /*02d0*/  BRA `(.L_x_2) ;  /* 0x0000000000107947 */ /* 0x000ff60003800000 */
.L_x_3:
[----:B------:R-:W-:Y:S01]  /*02e0*/  ULDC UR6, c[0x0][0x580] ;  /* 0x0001600000067ab9 */ /* 0x000fe20000000800 */
[----:B------:R-:W-:Y:S01]  /*02f0*/  IMAD.MOV.U32 R2, RZ, RZ, 0x1 ;  /* 0x00000001ff027424 */ /* 0x000fe200078e00ff */
[----:B------:R-:W-:Y:S02]  /*0300*/  FSETP.NEU.AND P1, PT, RZ, UR6, PT ;  /* 0x00000006ff007c0b */ /* 0x000fe4000bf2d000 */
[----:B------:R-:W-:-:S11]  /*0310*/  CS2R R4, SRZ ;  /* 0x0000000000047805 */ /* 0x000fd6000001ff00 */
.L_x_2:
[----:B------:R-:W-:Y:S02]  /*0320*/  ISETP.NE.U32.AND P4, PT, R4, RZ, PT ;  /* 0x000000ff0400720c */ /* 0x000fe40003f85070 */
[----:B------:R-:W-:Y:S02]  /*0330*/  ISETP.NE.AND.EX P5, PT, RZ, UR5, PT, P2 ;  /* 0x00000005ff007c0c */ /* 0x000fe4000bfa5320 */
[----:B------:R-:W-:Y:S02]  /*0340*/  ISETP.NE.AND.EX P2, PT, R5, RZ, PT, P4 ;  /* 0x000000ff0500720c */ /* 0x000fe40003f45340 */
[----:B------:R-:W-:-:S11]  /*0350*/  PLOP3.LUT P0, PT, PT, PT, PT, 0x8, 0x0 ;  /* 0x000000000000781c */ /* 0x000fd60003f0e170 */
[----:B------:R-:W-:Y:S05]  /*0360*/  @P2 BRA P5, `(.L_x_4) ;  /* 0x0000000000342947 */ /* 0x000fea0002800000 */
[----:B------:R-:W-:-:S04]  /*0370*/  ISETP.NE.U32.AND P0, PT, RZ, UR4, PT ;  /* 0x00000004ff007c0c */ /* 0x000fc8000bf05070 */
[----:B------:R-:W-:-:S13]  /*0380*/  ISETP.NE.AND.EX P0, PT, RZ, UR5, PT, P0 ;  /* 0x00000005ff007c0c */ /* 0x000fda000bf05300 */
[----:B------:R-:W-:Y:S05]  /*0390*/  @!P0 BRA `(.L_x_5) ;  /* 0x0000000000248947 */ /* 0x000fea0003800000 */
[----:B------:R-:W-:Y:S02]  /*03a0*/  PRMT R2, R2, 0x9910, RZ ;  /* 0x0000991002027816 */ /* 0x000fe400000000ff */
[----:B------:R-:W-:Y:S02]  /*03b0*/  ISETP.NE.U32.AND P0, PT, R4, RZ, PT ;  /* 0x000000ff0400720c */ /* 0x000fe40003f05070 */
[----:B------:R-:W-:Y:S02]  /*03c0*/  ISETP.NE.AND P2, PT, R2, RZ, PT ;  /* 0x000000ff0200720c */ /* 0x000fe40003f45270 */
[----:B------:R-:W-:Y:S02]  /*03d0*/  ISETP.NE.AND.EX P0, PT, R5, RZ, PT, P0 ;  /* 0x000000ff0500720c */ /* 0x000fe40003f05300 */
[----:B------:R-:W-:-:S09]  /*03e0*/  SEL R2, RZ, 0xffffffff, P1 ;  /* 0xffffffffff027807 */ /* 0x000fd20000800000 */
[----:B------:R-:W-:-:S04]  /*03f0*/  @!P2 SEL R2, RZ, 0xffffffff, P0 ;  /* 0xffffffffff02a807 */ /* 0x000fc80000000000 */
[----:B------:R-:W-:-:S04]  /*0400*/  LOP3.LUT R2, R2, 0x1, RZ, 0xc0, !PT ;  /* 0x0000000102027812 */ /* 0x000fc800078ec0ff */
[----:B------:R-:W-:Y:S01]  /*0410*/  ISETP.EQ.U32.AND P0, PT, R2, 0x1, PT ;  /* 0x000000010200780c */ /* 0x000fe20003f02070 */
[----:B------:R-:W-:-:S12]  /*0420*/  BRA `(.L_x_4) ;  /* 0x0000000000047947 */ /* 0x000fd80003800000 */
.L_x_5:
[----:B------:R-:W-:-:S13]  /*0430*/  PLOP3.LUT P0, PT, P1, PT, PT, 0x8, 0x0 ;  /* 0x000000000000781c */ /* 0x000fda0000f0e170 */
.L_x_4:
[----:B------:R-:W1:Y:S02]  /*0440*/  SHFL.IDX PT, R2, R0, RZ, 0x1f ;  /* 0x00001fff00027589 */ /* 0x000e6400000e0000 */
[----:B-1----:R-:W-:-:S13]  /*0450*/  ISETP.NE.AND P1, PT, R2, RZ, PT ;  /* 0x000000ff0200720c */ /* 0x002fda0003f25270 */
[----:B------:R-:W-:Y:S05]  /*0460*/  @P1 BRA `(.L_x_6) ;  /* 0x0000000000cc1947 */ /* 0x000fea0003800000 */
[----:B------:R-:W-:Y:S01]  /*0470*/  ELECT P1, URZ, PT ;  /* 0x00000000003f782f */ /* 0x000fe20003820000 */
[----:B------:R-:W-:-:S12]  /*0480*/  BSSY B0, `(.L_x_6) ;  /* 0x0000031000007945 */ /* 0x000fd80003800000 */
[----:B------:R-:W-:Y:S05]  /*0490*/  @!P1 BRA `(.L_x_7) ;  /* 0x0000000000bc9947 */ /* 0x000fea0003800000 */
[----:B------:R-:W1:Y:S01]  /*04a0*/  S2UR UR8, SR_CgaCtaId ;  /* 0x00000000000879c3 */ /* 0x000e620000008800 */
[----:B------:R-:W-:Y:S01]  /*04b0*/  UMOV UR4, 0x400 ;  /* 0x0000040000047882 */ /* 0x000fe20000000000 */
[----:B------:R-:W-:Y:S01]  /*04c0*/  UMOV UR5, 0x1 ;  /* 0x0000000100057882 */ /* 0x000fe20000000000 */
[----:B------:R-:W-:Y:S02]  /*04d0*/  UMOV UR6, 0x4 ;  /* 0x0000000400067882 */ /* 0x000fe40000000000 */
[----:B------:R-:W-:-:S04]  /*04e0*/  UIADD3 UR6, -UR6, 0x100000, URZ ;  /* 0x0010000006067890 */ /* 0x000fc8000fffe13f */
[----:B------:R-:W-:Y:S02]  /*04f0*/  USHF.L.U32 UR7, UR6, 0xb, URZ ;  /* 0x0000000b06077899 */ /* 0x000fe4000800063f */
[----:B------:R-:W-:Y:S02]  /*0500*/  USHF.L.U32 UR6, UR6, 0x1, URZ ;  /* 0x0000000106067899 */ /* 0x000fe4000800063f */
[----:B-1----:R-:W-:Y:S02]  /*0510*/  ULEA UR8, UR8, UR4, 0x18 ;  /* 0x0000000408087291 */ /* 0x002fe4000f8ec03f */
[----:B------:R-:W-:-:S04]  /*0520*/  UIADD3 UR4, -UR5, 0x100000, URZ ;  /* 0x0010000005047890 */ /* 0x000fc8000fffe13f */
[----:B------:R-:W-:Y:S02]  /*0530*/  USHF.L.U32 UR5, UR4, 0xb, URZ ;  /* 0x0000000b04057899 */ /* 0x000fe4000800063f */
[----:B------:R-:W-:Y:S01]  /*0540*/  USHF.L.U32 UR4, UR4, 0x1, URZ ;  /* 0x0000000104047899 */ /* 0x000fe2000800063f */
[----:B------:R-:W1:Y:S11]  /*0550*/  FENCE.VIEW.ASYNC.S ;  /* 0x00000000000073c6 */ /* 0x000e760000000000 */
[----:B-1----:R1:W2:Y:S01]  /*0560*/  SYNCS.EXCH.64 URZ, [UR8], UR4 ;  /* 0x00000004083f75b2 */ /* 0x0022a20008000100 */
[----:B------:R1:W3:Y:S01]  /*0570*/  SYNCS.EXCH.64 URZ, [UR8+0x88], UR6 ;  /* 0x00008806083f75b2 */ /* 0x0002e20008000100 */
[----:B------:R1:W4:Y:S01]  /*0580*/  SYNCS.EXCH.64 URZ, [UR8+0x8], UR4 ;  /* 0x00000804083f75b2 */ /* 0x0003220008000100 */
[----:B------:R1:W1:Y:S01]  /*0590*/  SYNCS.EXCH.64 URZ, [UR8+0x90], UR6 ;  /* 0x00009006083f75b2 */ /* 0x0002620008000100 */
        /* <DEDUP_REMOVED lines=30> */
[----:B--234-:R-:W-:Y:S01]  /*0780*/  NOP ;  /* 0x0000000000007918 */ /* 0x01cfe20000000000 */
.L_x_7:
[----:B-1----:R-:W-:Y:S05]  /*0790*/  BSYNC B0 ;  /* 0x0000000000007941 */ /* 0x002fea0003800000 */
.L_x_6:
[----:B------:R-:W1:Y:S01]  /*07a0*/  S2UR UR9, SR_CTAID.X ;  /* 0x00000000000979c3 */ /* 0x000e620000002500 */
[----:B------:R-:W2:Y:S01]  /*07b0*/  S2R R4, SR_CTAID.Y ;  /* 0x0000000000047919 */ /* 0x000ea20000002600 */
[----:B------:R-:W-:Y:S01]  /*07c0*/  ULDC UR4, c[0x0][0x150] ;  /* 0x0000540000047ab9 */ /* 0x000fe20000000800 */
[----:B------:R-:W-:Y:S01]  /*07d0*/  NOP ;  /* 0x0000000000007918 */ /* 0x000fe20000000000 */
[----:B------:R-:W3:Y:S04]  /*07e0*/  SHFL.IDX PT, R12, R0, RZ, 0x1f ;  /* 0x00001fff000c7589 */ /* 0x000ee800000e0000 */
[----:B------:R-:W4:Y:S01]  /*07f0*/  LDC R10, c[0x0][0x144] ;  /* 0x00005100ff0a7b82 */ /* 0x000f220000000800 */
[----:B-1----:R-:W-:-:S05]  /*0800*/  I2FP.F32.U32 R7, UR9 ;  /* 0x0000000900077c45 */ /* 0x002fca0008201000 */
[----:B------:R-:W-:Y:S01]  /*0810*/  FMUL R11, R7, UR4 ;  /* 0x00000004070b7c20 */ /* 0x000fe20008400000 */
[----:B---3--:R-:W-:Y:S01]  /*0820*/  ISETP.NE.AND P1, PT, R12, RZ, PT ;  /* 0x000000ff0c00720c */ /* 0x008fe20003f25270 */
[----:B------:R-:W-:Y:S01]  /*0830*/  ULDC UR4, c[0x0][0x154] ;  /* 0x0000550000047ab9 */ /* 0x000fe20000000800 */
[----:B------:R-:W-:Y:S02]  /*0840*/  SHF.R.S32.HI R7, RZ, 0x1f, R18 ;  /* 0x0000001fff077819 */ /* 0x000fe40000011412 */
[----:B--2---:R-:W-:Y:S01]  /*0850*/  I2FP.F32.U32 R12, R4 ;  /* 0x00000004000c7245 */ /* 0x004fe20000201000 */
[----:B------:R-:W1:Y:S01]  /*0860*/  F2I.U32.TRUNC.NTZ R11, R11 ;  /* 0x0000000b000b7305 */ /* 0x000e62000020f000 */
[----:B------:R-:W-:-:S03]  /*0870*/  LEA.HI R7, R7, R18, RZ, 0x7 ;  /* 0x0000001207077211 */ /* 0x000fc600078f38ff */
[----:B------:R-:W-:Y:S01]  /*0880*/  FMUL R14, R12, UR4 ;  /* 0x000000040c0e7c20 */ /* 0x000fe20008400000 */
[----:B------:R-:W-:Y:S02]  /*0890*/  LOP3.LUT R7, R7, 0xffffff80, RZ, 0xc0, !PT ;  /* 0xffffff8007077812 */ /* 0x000fe400078ec0ff */
[----:B-1----:R-:W-:-:S05]  /*08a0*/  IADD3 R13, -R11, RZ, RZ ;  /* 0x000000ff0b0d7210 */ /* 0x002fca0007ffe1ff */
[----:B----4-:R-:W-:Y:S01]  /*08b0*/  IMAD R10, R10, R13, UR9 ;  /* 0x000000090a0a7e24 */ /* 0x010fe2000f8e020d */
[----:B------:R-:W-:Y:S06]  /*08c0*/  @P1 BRA `(.L_x_8) ;  /* 0x0000000000481947 */ /* 0x000fec0003800000 */
[----:B------:R-:W1:Y:S01]  /*08d0*/  S2UR UR5, SR_CgaCtaId ;  /* 0x00000000000579c3 */ /* 0x000e620000008800 */
[----:B------:R-:W-:Y:S01]  /*08e0*/  UMOV UR4, 0x400 ;  /* 0x0000040000047882 */ /* 0x000fe20000000000 */
[----:B------:R-:W-:Y:S01]  /*08f0*/  UMOV UR6, 0x20 ;  /* 0x0000002000067882 */ /* 0x000fe20000000000 */
[----:B------:R-:W-:Y:S01]  /*0900*/  UMOV UR7, 0x100 ;  /* 0x0000010000077882 */ /* 0x000fe20000000000 */
[----:B------:R-:W-:Y:S01]  /*0910*/  ELECT P1, URZ, PT ;  /* 0x00000000003f782f */ /* 0x000fe20003820000 */
[----:B-1----:R-:W-:Y:S02]  /*0920*/  ULEA UR8, UR5, UR4, 0x18 ;  /* 0x0000000405087291 */ /* 0x002fe4000f8ec03f */
[----:B------:R-:W-:-:S04]  /*0930*/  UIADD3 UR4, -UR6, 0x100000, URZ ;  /* 0x0010000006047890 */ /* 0x000fc8000fffe13f */
[----:B------:R-:W-:Y:S02]  /*0940*/  USHF.L.U32 UR5, UR4, 0xb, URZ ;  /* 0x0000000b04057899 */ /* 0x000fe4000800063f */
[----:B------:R-:W-:Y:S02]  /*0950*/  USHF.L.U32 UR4, UR4, 0x1, URZ ;  /* 0x0000000104047899 */ /* 0x000fe4000800063f */
[----:B------:R-:W-:-:S04]  /*0960*/  UIADD3 UR6, -UR7, 0x100000, URZ ;  /* 0x0010000007067890 */ /* 0x000fc8000fffe13f */
[----:B------:R-:W-:Y:S02]  /*0970*/  USHF.L.U32 UR7, UR6, 0xb, URZ ;  /* 0x0000000b06077899 */ /* 0x000fe4000800063f */
[----:B------:R-:W-:Y:S01]  /*0980*/  USHF.L.U32 UR6, UR6, 0x1, URZ ;  /* 0x0000000106067899 */ /* 0x000fe2000800063f */
[----:B------:R-:W1:Y:S03]  /*0990*/  FENCE.VIEW.ASYNC.S ;  /* 0x00000000000073c6 */ /* 0x000e660000000000 */
[----:B-1----:R1:W2:Y:S08]  /*09a0*/  SYNCS.EXCH.64 URZ, [UR8+0x110], UR4 ;  /* 0x00011004083f75b2 */ /* 0x0022b00008000100 */
[----:B------:R1:W3:Y:S01]  /*09b0*/  SYNCS.EXCH.64 URZ, [UR8+0x120], UR6 ;  /* 0x00012006083f75b2 */ /* 0x0002e20008000100 */
[----:B------:R1:W4:Y:S01]  /*09c0*/  SYNCS.EXCH.64 URZ, [UR8+0x118], UR4 ;  /* 0x00011804083f75b2 */ /* 0x0003220008000100 */
[----:B------:R1:W1:Y:S01]  /*09d0*/  SYNCS.EXCH.64 URZ, [UR8+0x128], UR6 ;  /* 0x00012806083f75b2 */ /* 0x0002620008000100 */
[----:B------:R-:W-:Y:S01]  /*09e0*/  NOP ;  /* 0x0000000000007918 */ /* 0x000fe20000000000 */
.L_x_8:
[----:B------:R-:W-:Y:S01]  /*09f0*/  IMAD.IADD R7, R18, 0x1, -R7 ;  /* 0x0000000112077824 */ /* 0x000fe200078e0a07 */
[----:B------:R-:W5:Y:S01]  /*0a00*/  SHFL.IDX PT, R0, R0, RZ, 0x1f ;  /* 0x00001fff00007589 */ /* 0x000f6200000e0000 */
[----:B------:R-:W-:Y:S02]  /*0a10*/  SHF.R.S32.HI R13, RZ, 0x1f, R2 ;  /* 0x0000001fff0d7819 */ /* 0x000fe40000011402 */
[----:B------:R-:W-:Y:S01]  /*0a20*/  ELECT P1, URZ, PT ;  /* 0x00000000003f782f */ /* 0x000fe20003820000 */
[----:B------:R-:W2:Y:S01]  /*0a30*/  F2I.U32.TRUNC.NTZ R14, R14 ;  /* 0x0000000e000e7305 */ /* 0x000ea2000020f000 */
[----:B------:R-:W-:Y:S01]  /*0a40*/  SHF.R.S32.HI R12, RZ, 0x1f, R7 ;  /* 0x0000001fff0c7819 */ /* 0x000fe20000011407 */
[----:B-1----:R-:W-:Y:S01]  /*0a50*/  UMOV UR4, 0x20 ;  /* 0x0000002000047882 */ /* 0x002fe20000000000 */
[----:B------:R-:W-:Y:S01]  /*0a60*/  LEA.HI R13, R13, R2, RZ, 0x2 ;  /* 0x000000020d0d7211 */ /* 0x000fe200078f10ff */
[----:B------:R-:W-:Y:S01]  /*0a70*/  IMAD.MOV.U32 R23, RZ, RZ, 0x1 ;  /* 0x00000001ff177424 */ /* 0x000fe200078e00ff */
[----:B------:R-:W-:Y:S01]  /*0a80*/  LEA.HI R12, R12, R7, RZ, 0x3 ;  /* 0x000000070c0c7211 */ /* 0x000fe200078f18ff */
[----:B------:R-:W-:Y:S01]  /*0a90*/  NOP ;  /* 0x0000000000007918 */ /* 0x000fe20000000000 */
[----:B------:R-:W-:-:S02]  /*0aa0*/  LOP3.LUT R13, R13, 0x3ffffffc, RZ, 0xc0, !PT ;  /* 0x3ffffffc0d0d7812 */ /* 0x000fc400078ec0ff */
[--C-:B------:R-:W-:Y:S02]  /*0ab0*/  SHF.R.S32.HI R11, RZ, 0x3, R12.reuse ;  /* 0x00000003ff0b7819 */ /* 0x100fe4000001140c */
[----:B------:R-:W-:Y:S01]  /*0ac0*/  SHF.R.S32.HI R12, RZ, 0x1f, R12 ;  /* 0x0000001fff0c7819 */ /* 0x000fe2000001140c */
[----:B------:R-:W-:Y:S01]  /*0ad0*/  IMAD.IADD R13, R2, 0x1, -R13 ;  /* 0x00000001020d7824 */ /* 0x000fe200078e0a0d */
[C---:B------:R-:W-:Y:S01]  /*0ae0*/  ISETP.NE.AND P4, PT, R3.reuse, RZ, PT ;  /* 0x000000ff0300720c */ /* 0x040fe20003f85270 */
[----:B------:R-:W1:Y:S01]  /*0af0*/  LDC R2, c[0x0][0x140] ;  /* 0x00005000ff027b82 */ /* 0x000e620000000800 */
[----:B------:R-:W-:Y:S01]  /*0b00*/  LEA.HI R12, R12, R11, RZ, 0x2 ;  /* 0x0000000b0c0c7211 */ /* 0x000fe200078f10ff */
[----:B--2---:R-:W-:Y:S01]  /*0b10*/  IMAD.MOV R24, RZ, RZ, -R14 ;  /* 0x000000ffff187224 */ /* 0x004fe200078e0a0e */
[----:B------:R-:W-:Y:S02]  /*0b20*/  ISETP.EQ.OR P2, PT, R3, 0x3, !P4 ;  /* 0x000000030300780c */ /* 0x000fe40006742670 */
[----:B------:R-:W-:-:S02]  /*0b30*/  LOP3.LUT R12, R12, 0xfffffffc, RZ, 0xc0, !PT ;  /* 0xfffffffc0c0c7812 */ /* 0x000fc400078ec0ff */
[----:B-----5:R-:W-:Y:S02]  /*0b40*/  ISETP.NE.OR P1, PT, R0, RZ, !P1 ;  /* 0x000000ff0000720c */ /* 0x020fe40004f25670 */
[----:B------:R-:W-:Y:S02]  /*0b50*/  IADD3 R12, R11, -R12, RZ ;  /* 0x8000000c0b0c7210 */ /* 0x000fe40007ffe0ff */
[----:B------:R-:W2:Y:S01]  /*0b60*/  LDC R11, c[0x0][0x148] ;  /* 0x00005200ff0b7b82 */ /* 0x000ea20000000800 */
[----:B------:R-:W-:Y:S02]  /*0b70*/  ISETP.EQ.AND P2, PT, R6, RZ, P2 ;  /* 0x000000ff0600720c */ /* 0x000fe40001742270 */
[----:B------:R-:W-:Y:S02]  /*0b80*/  IMAD R12, R13, 0x4, R12 ;  /* 0x000000040d0c7824 */ /* 0x000fe400078e020c */
[----:B------:R-:W-:-:S03]  /*0b90*/  SEL R19, RZ, 0x1, !P2 ;  /* 0x00000001ff137807 */ /* 0x000fc60005000000 */
[----:B------:R-:W-:Y:S01]  /*0ba0*/  LEA.HI R0, R12, R12, RZ, 0x1 ;  /* 0x0000000c0c007211 */ /* 0x000fe200078f08ff */
[----:B------:R-:W-:Y:S01]  /*0bb0*/  VOTEU.ALL UP0, P1 ;  /* 0x00000000003f7886 */ /* 0x000fe20000800000 */
[----:B------:R-:W-:Y:S02]  /*0bc0*/  VOTEU.ALL UP1, P1 ;  /* 0x00000000003f7886 */ /* 0x000fe40000820000 */
[----:B------:R-:W-:Y:S02]  /*0bd0*/  LOP3.LUT R13, R0, 0xfffffffe, RZ, 0xc0, !PT ;  /* 0xfffffffe000d7812 */ /* 0x000fe400078ec0ff */
[----:B------:R-:W5:Y:S01]  /*0be0*/  @!UP0 S2UR UR7, SR_CgaCtaId ;  /* 0x00000000000789c3 */ /* 0x000f620000008800 */
[----:B------:R-:W-:Y:S01]  /*0bf0*/  @!UP0 UMOV UR6, 0x400 ;  /* 0x0000040000068882 */ /* 0x000fe20000000000 */
[----:B------:R-:W-:-:S04]  /*0c00*/  @!UP0 UIADD3 UR4, -UR4, 0x100000, URZ ;  /* 0x0010000004048890 */ /* 0x000fc8000fffe13f */
[----:B------:R-:W-:Y:S02]  /*0c10*/  @!UP0 USHF.L.U32 UR5, UR4, 0xb, URZ ;  /* 0x0000000b04058899 */ /* 0x000fe4000800063f */
[----:B------:R-:W-:Y:S01]  /*0c20*/  @!UP0 USHF.L.U32 UR4, UR4, 0x1, URZ ;  /* 0x0000000104048899 */ /* 0x000fe2000800063f */
[----:B------:R-:W-:Y:S01]  /*0c30*/  IMAD.IADD R13, R12, 0x1, -R13 ;  /* 0x000000010c0d7824 */ /* 0x000fe200078e0a0d */
[----:B-1----:R-:W-:-:S04]  /*0c40*/  ISETP.EQ.U32.AND P2, PT, R2, 0x1, PT ;  /* 0x000000010200780c */ /* 0x002fc80003f42070 */
[----:B------:R-:W-:Y:S02]  /*0c50*/  ISETP.NE.AND P5, PT, R13, R10, PT ;  /* 0x0000000a0d00720c */ /* 0x000fe40003fa5270 */
[----:B------:R-:W-:-:S04]  /*0c60*/  SHF.L.U32 R13, R12, 0x2, RZ ;  /* 0x000000020c0d7819 */ /* 0x000fc800000006ff */
[----:B------:R-:W-:Y:S01]  /*0c70*/  LOP3.LUT R22, R12, 0xc, R13, 0x78, !PT ;  /* 0x0000000c0c167812 */ /* 0x000fe200078e780d */
[----:B--2---:R-:W-:Y:S01]  /*0c80*/  IMAD R13, R11, R24, R4 ;  /* 0x000000180b0d7224 */ /* 0x004fe200078e0204 */
[----:B------:R-:W-:-:S05]  /*0c90*/  IADD3 R12, R6, -0x1, RZ ;  /* 0xffffffff060c7810 */ /* 0x000fca0007ffe0ff */
[----:B------:R-:W-:Y:S01]  /*0ca0*/  @P5 LEA.HI R0, R22, R22, RZ, 0x1 ;  /* 0x0000001616005211 */ /* 0x000fe200078f08ff */
[----:B-----5:R-:W-:-:S03]  /*0cb0*/  @!UP0 ULEA UR6, UR7, UR6, 0x18 ;  /* 0x0000000607068291 */ /* 0x020fc6000f8ec03f */
[----:B------:R-:W-:Y:S01]  /*0cc0*/  @P5 SHF.R.S32.HI R0, RZ, 0x1, R0 ;  /* 0x00000001ff005819 */ /* 0x000fe20000011400 */
[----:B------:R-:W-:Y:S01]  /*0cd0*/  VOTEU.ALL UP0, P1 ;  /* 0x00000000003f7886 */ /* 0x000fe20000800000 */
[----:B------:R-:W-:Y:S02]  /*0ce0*/  LOP3.LUT P1, RZ, R7, 0x7, RZ, 0xc0, !PT ;  /* 0x0000000707ff7812 */ /* 0x000fe4000782c0ff */
[----:B------:R-:W-:Y:S02]  /*0cf0*/  @P5 ISETP.NE.AND P6, PT, R0, R13, PT ;  /* 0x0000000d0000520c */ /* 0x000fe40003fc5270 */
[----:B------:R-:W-:Y:S02]  /*0d00*/  ISETP.LT.U32.AND P1, PT, R22, 0x2, !P1 ;  /* 0x000000021600780c */ /* 0x000fe40004f21070 */
[----:B------:R-:W-:Y:S02]  /*0d10*/  @P5 SEL R23, RZ, 0x1, P6 ;  /* 0x00000001ff175807 */ /* 0x000fe40003000000 */
[----:B------:R-:W-:Y:S01]  /*0d20*/  ISETP.NE.AND P5, PT, R6, RZ, PT ;  /* 0x000000ff0600720c */ /* 0x000fe20003fa5270 */
[----:B------:R-:W1:Y:S02]  /*0d30*/  FENCE.VIEW.ASYNC.S ;  /* 0x00000000000073c6 */ /* 0x000e640000000000 */
[----:B-1----:R1:W2:Y:S01]  /*0d40*/  @!UP0 SYNCS.EXCH.64 URZ, [UR6+0x130], UR4 ;  /* 0x00013004063f85b2 */ /* 0x0022a20008000100 */
[----:B------:R-:W-:-:S02]  /*0d50*/  SEL R0, RZ, 0x1, !P1 ;  /* 0x00000001ff007807 */ /* 0x000fc40004800000 */
[----:B------:R-:W-:Y:S02]  /*0d60*/  ISETP.EQ.AND P6, PT, R3, 0x2, !P5 ;  /* 0x000000020300780c */ /* 0x000fe40006fc2270 */
[----:B------:R-:W-:Y:S02]  /*0d70*/  ISETP.GE.U32.AND P1, PT, R12, 0x2, PT ;  /* 0x000000020c00780c */ /* 0x000fe40003f26070 */
[----:B------:R-:W-:Y:S02]  /*0d80*/  SEL R2, RZ, 0x1, !P6 ;  /* 0x00000001ff027807 */ /* 0x000fe40007000000 */
[----:B------:R-:W-:Y:S02]  /*0d90*/  LOP3.LUT R23, R23, R0, RZ, 0xc0, !PT ;  /* 0x0000000017177212 */ /* 0x000fe400078ec0ff */
[----:B------:R-:W-:Y:S02]  /*0da0*/  SEL R0, R2, 0x2, P1 ;  /* 0x0000000202007807 */ /* 0x000fe40000800000 */
[----:B------:R-:W-:Y:S01]  /*0db0*/  SEL R19, R19, 0x2, P1 ;  /* 0x0000000213137807 */ /* 0x000fe20000800000 */
[----:B------:R1:W1:Y:S01]  /*0dc0*/  @!UP1 SYNCS.EXCH.64 URZ, [UR6+0x138], UR4 ;  /* 0x00013804063f95b2 */ /* 0x0002620008000100 */
[----:B------:R-:W-:Y:S01]  /*0dd0*/  NOP ;  /* 0x0000000000007918 */ /* 0x000fe20000000000 */
[----:B------:R-:W-:Y:S05]  /*0de0*/  @!P2 BRA `(.L_x_9) ;  /* 0x000000000008a947 */ /* 0x000fea0003800000 */
[----:B-1234-:R-:W-:Y:S01]  /*0df0*/  UCGABAR_ARV ;  /* 0x00000000000079c7 */ /* 0x01efe20008000000 */
[----:B------:R-:W-:Y:S05]  /*0e00*/  BRA `(.L_x_10) ;  /* 0x0000000000047947 */ /* 0x000fea0003800000 */
.L_x_9:
[----:B-1234-:R-:W-:Y:S01]  /*0e10*/  NOP ;  /* 0x0000000000007918 */ /* 0x01efe20000000000 */
.L_x_10:
[----:B------:R-:W1:Y:S01]  /*0e20*/  LDC R2, c[0x0][0x904] ;  /* 0x00024100ff027b82 */ /* 0x000e620000000800 */
[----:B------:R-:W-:Y:S01]  /*0e30*/  MOV R7, RZ ;  /* 0x000000ff00077202 */ /* 0x000fe20000000f00 */
[----:B------:R-:W-:Y:S01]  /*0e40*/  IMAD.U32 R6, RZ, RZ, UR9 ;  /* 0x00000009ff067e24 */ /* 0x000fe2000f8e00ff */
[----:B-1----:R-:W-:-:S04]  /*0e50*/  ISETP.NE.AND P1, PT, R2, 0x1, PT ;  /* 0x000000010200780c */ /* 0x002fc80003f25270 */
[----:B------:R-:W-:-:S09]  /*0e60*/  P2R R5, PR, RZ, 0x2 ;  /* 0x00000002ff057803 */ /* 0x000fd20000000000 */
[----:B------:R-:W1:Y:S01]  /*0e70*/  @P1 LDC R17, c[0x0][0x10] ;  /* 0x00000400ff111b82 */ /* 0x000e620000000800 */
[----:B------:R-:W-:Y:S02]  /*0e80*/  @P1 IMAD.MOV.U32 R5, RZ, RZ, RZ ;  /* 0x000000ffff051224 */ /* 0x000fe400078e00ff */
[----:B------:R-:W-:-:S05]  /*0e90*/  @P1 IMAD.MOV.U32 R15, RZ, RZ, RZ ;  /* 0x000000ffff0f1224 */ /* 0x000fca00078e00ff */
[----:B------:R-:W2:Y:S01]  /*0ea0*/  @!P1 LDC R13, c[0x0][0xc] ;  /* 0x00000300ff0d9b82 */ /* 0x000ea20000000800 */
[----:B------:R-:W-:Y:S01]  /*0eb0*/  ULDC UR4, c[0x0][0xc] ;  /* 0x0000030000047ab9 */ /* 0x000fe20000000800 */
[----:B------:R-:W-:Y:S01]  /*0ec0*/  ULDC UR5, c[0x0][0x10] ;  /* 0x0000040000057ab9 */ /* 0x000fe20000000800 */
[----:B------:R-:W-:Y:S01]  /*0ed0*/  ULDC UR6, c[0x0][0x14] ;  /* 0x0000050000067ab9 */ /* 0x000fe20000000800 */
[----:B------:R-:W-:-:S04]  /*0ee0*/  UIMAD.WIDE.U32 UR4, UR4, UR5, URZ ;  /* 0x00000005040472a5 */ /* 0x000fc8000f8e003f */
[----:B------:R-:W-:Y:S02]  /*0ef0*/  UIMAD.WIDE.U32 UR36, UR4, UR6, URZ ;  /* 0x00000006042472a5 */ /* 0x000fe4000f8e003f */
[----:B------:R-:W-:-:S04]  /*0f00*/  UIMAD UR42, UR5, UR6, URZ ;  /* 0x00000006052a72a4 */ /* 0x000fc8000f8e023f */
[----:B------:R-:W-:Y:S01]  /*0f10*/  UIADD3 UR42, UR37, UR42, URZ ;  /* 0x0000002a252a7290 */ /* 0x000fe2000fffe03f */
[----:B-1----:R-:W-:-:S04]  /*0f20*/  @P1 IMAD.WIDE.U32 R16, R17, UR9, R4 ;  /* 0x0000000911101c25 */ /* 0x002fc8000f8e0004 */
[----:B------:R-:W-:Y:S02]  /*0f30*/  @P1 IMAD.IADD R17, R17, 0x1, R15 ;  /* 0x0000000111111824 */ /* 0x000fe400078e020f */
[----:B--2---:R-:W-:-:S04]  /*0f40*/  @!P1 IMAD.WIDE.U32 R6, R4, R13, R6 ;  /* 0x0000000d04069225 */ /* 0x004fc800078e0006 */
[----:B------:R-:W-:Y:S01]  /*0f50*/  @!P1 IMAD.MOV.U32 R17, RZ, RZ, R7 ;  /* 0x000000ffff119224 */ /* 0x000fe200078e0007 */
[----:B------:R-:W-:Y:S01]  /*0f60*/  @!P1 MOV R16, R6 ;  /* 0x0000000600109202 */ /* 0x000fe20000000f00 */
[----:B------:R-:W-:Y:S06]  /*0f70*/  @!P2 BRA `(.L_x_11) ;  /* 0x00000000000ca947 */ /* 0x000fec0003800000 */
[----:B------:R-:W-:Y:S01]  /*0f80*/  UCGABAR_WAIT ;  /* 0x0000000000007dc7 */ /* 0x000fe20008000000 */
[----:B------:R-:W-:Y:S01]  /*0f90*/  CCTL.IVALL ;  /* 0x00000000ff00798f */ /* 0x000fe20002000000 */
[----:B------:R-:W-:Y:S05]  /*0fa0*/  BRA `(.L_x_12) ;  /* 0x0000000000047947 */ /* 0x000fea0003800000 */
.L_x_11:
[----:B------:R-:W-:Y:S06]  /*0fb0*/  BAR.SYNC.DEFER_BLOCKING 0x0 ;  /* 0x0000000000007b1d */ /* 0x000fec0000010000 */
.L_x_12:
[----:B------:R-:W1:Y:S01]  /*0fc0*/  S2UR UR43, SR_CgaCtaId ;  /* 0x00000000002b79c3 */ /* 0x000e620000008800 */
[----:B------:R-:W-:Y:S05]  /*0fd0*/  @!P5 BRA `(.L_x_13) ;  /* 0x0000006800b0d947 */ /* 0x000fea0003800000 */
[----:B------:R-:W-:-:S13]  /*0fe0*/  ISETP.GT.U32.AND P0, PT, R12, 0x1, PT ;  /* 0x000000010c00780c */ /* 0x000fda0003f04070 */
[----:B-1----:R-:W-:Y:S05]  /*0ff0*/  @P0 EXIT ;  /* 0x000000000000094d */ /* 0x002fea0003800000 */
[----:B------:R-:W-:Y:S01]  /*1000*/  ULDC.64 UR4, c[0x0][0x8f8] ;  /* 0x00023e0000047ab9 */ /* 0x000fe20000000a00 */
[----:B------:R-:W-:Y:S01]  /*1010*/  UMOV UR47, 0xffffffff ;  /* 0xffffffff002f7882 */ /* 0x000fe20000000000 */
[----:B------:R-:W-:Y:S01]  /*1020*/  ISETP.GE.U32.AND P0, PT, R16, UR4, PT ;  /* 0x0000000410007c0c */ /* 0x000fe2000bf06070 */
[----:B------:R-:W-:Y:S01]  /*1030*/  IMAD.MOV.U32 R3, RZ, RZ, -0x1 ;  /* 0xffffffffff037424 */ /* 0x000fe200078e00ff */
[----:B------:R-:W-:Y:S02]  /*1040*/  PRMT R56, RZ, 0x7610, R56 ;  /* 0x00007610ff387816 */ /* 0x000fe40000000038 */
[----:B------:R-:W-:Y:S02]  /*1050*/  ISETP.GE.U32.AND.EX P0, PT, R17, UR5, PT, P0 ;  /* 0x0000000511007c0c */ /* 0x000fe4000bf06100 */
[----:B------:R-:W-:Y:S02]  /*1060*/  MOV R8, 0xffffffff ;  /* 0xffffffff00087802 */ /* 0x000fe40000000f00 */
[----:B------:R-:W-:-:S09]  /*1070*/  PRMT R6, RZ, 0x7610, R6 ;  /* 0x00007610ff067816 */ /* 0x000fd20000000006 */
[----:B------:R-:W-:Y:S05]  /*1080*/  @P0 BRA `(.L_x_14) ;  /* 0x0000000400280947 */ /* 0x000fea0003800000 */
[----:B------:R-:W1:Y:S01]  /*1090*/  LDC.64 R20, c[0x0][0x8d0] ;  /* 0x00023400ff147b82 */ /* 0x000e620000000a00 */
[----:B------:R-:W-:Y:S02]  /*10a0*/  IMAD.MOV.U32 R6, RZ, RZ, R16 ;  /* 0x000000ffff067224 */ /* 0x000fe400078e0010 */
[----:B------:R-:W-:-:S05]  /*10b0*/  IMAD.MOV.U32 R7, RZ, RZ, R17 ;  /* 0x000000ffff077224 */ /* 0x000fca00078e0011 */
[----:B------:R-:W2:Y:S08]  /*10c0*/  LDC R14, c[0x0][0x8d8] ;  /* 0x00023600ff0e7b82 */ /* 0x000eb00000000800 */
[----:B------:R-:W3:Y:S01]  /*10d0*/  LDC.64 R26, c[0x0][0x8c8] ;  /* 0x00023200ff1a7b82 */ /* 0x000ee20000000a00 */
[----:B-1----:R-:W-:-:S04]  /*10e0*/  ISETP.NE.U32.AND P0, PT, R20, RZ, PT ;  /* 0x000000ff1400720c */ /* 0x002fc80003f05070 */
[----:B------:R-:W-:-:S13]  /*10f0*/  ISETP.NE.AND.EX P0, PT, R21, RZ, PT, P0 ;  /* 0x000000ff1500720c */ /* 0x000fda0003f05300 */
[----:B--23--:R-:W-:Y:S05]  /*1100*/  @!P0 BRA `(.L_x_15) ;  /* 0x0000000000288947 */ /* 0x00cfea0003800000 */
[----:B------:R-:W1:Y:S02]  /*1110*/  LDC R3, c[0x0][0x8dc] ;  /* 0x00023700ff037b82 */ /* 0x000e640000000800 */
[----:B-1----:R-:W-:-:S04]  /*1120*/  IADD3 R3, P0, R16, R3, RZ ;  /* 0x0000000310037210 */ /* 0x002fc80007f1e0ff */
[----:B------:R-:W-:-:S05]  /*1130*/  IADD3.X R15, RZ, R17, RZ, P0, !PT ;  /* 0x00000011ff0f7210 */ /* 0x000fca00007fe4ff */
[----:B------:R-:W-:-:S04]  /*1140*/  IMAD.WIDE.U32 R6, R15, R20, RZ ;  /* 0x000000140f067225 */ /* 0x000fc800078e00ff */
[----:B------:R-:W-:-:S04]  /*1150*/  IMAD.WIDE.U32 R8, P0, R3, R21, R6 ;  /* 0x0000001503087225 */ /* 0x000fc80007800006 */
[----:B------:R-:W-:-:S04]  /*1160*/  IMAD.WIDE.U32 R6, R3, R20, RZ ;  /* 0x0000001403067225 */ /* 0x000fc800078e00ff */
[----:B------:R-:W-:Y:S01]  /*1170*/  IMAD.X R13, RZ, RZ, RZ, P0 ;  /* 0x000000ffff0d7224 */ /* 0x000fe200000e06ff */
[----:B------:R-:W-:Y:S01]  /*1180*/  IADD3 RZ, P0, R7, R8, RZ ;  /* 0x0000000807ff7210 */ /* 0x000fe20007f1e0ff */
[----:B------:R-:W-:-:S04]  /*1190*/  IMAD.MOV.U32 R12, RZ, RZ, R9 ;  /* 0x000000ffff0c7224 */ /* 0x000fc800078e0009 */
[----:B------:R-:W-:-:S08]  /*11a0*/  IMAD.WIDE.U32.X R6, R15, R21, R12, P0 ;  /* 0x000000150f067225 */ /* 0x000fd000000e040c */
.L_x_15:
[----:B------:R-:W1:Y:S01]  /*11b0*/  LDC.64 R28, c[0x0][0x8e8] ;  /* 0x00023a00ff1c7b82 */ /* 0x000e620000000a00 */
[-CC-:B------:R-:W-:Y:S02]  /*11c0*/  SHF.R.U64 R30, R6, R14.reuse, R7.reuse ;  /* 0x0000000e061e7219 */ /* 0x180fe40000001207 */
[----:B------:R-:W-:Y:S02]  /*11d0*/  SHF.R.U32.HI R3, RZ, R14, R7 ;  /* 0x0000000eff037219 */ /* 0x000fe40000011607 */
[----:B------:R-:W-:Y:S02]  /*11e0*/  IADD3 R5, P0, RZ, -R30, RZ ;  /* 0x8000001eff057210 */ /* 0x000fe40007f1e0ff */
[----:B------:R-:W-:Y:S01]  /*11f0*/  MOV R31, 0x1 ;  /* 0x00000001001f7802 */ /* 0x000fe20000000f00 */
[----:B------:R-:W2:Y:S01]  /*1200*/  LDC R12, c[0x0][0x8c0] ;  /* 0x00023000ff0c7b82 */ /* 0x000ea20000000800 */
[----:B------:R-:W-:Y:S01]  /*1210*/  IADD3.X R3, RZ, ~R3, RZ, P0, !PT ;  /* 0x80000003ff037210 */ /* 0x000fe200007fe4ff */
[----:B------:R-:W-:-:S04]  /*1220*/  IMAD.WIDE.U32 R6, R5, R26, R16 ;  /* 0x0000001a05067225 */ /* 0x000fc800078e0010 */
[----:B------:R-:W-:Y:S02]  /*1230*/  IMAD R8, R3, R26, RZ ;  /* 0x0000001a03087224 */ /* 0x000fe400078e02ff */
[----:B------:R-:W3:Y:S02]  /*1240*/  LDC R9, c[0x0][0x8b0] ;  /* 0x00022c00ff097b82 */ /* 0x000ee40000000800 */
[----:B------:R-:W-:Y:S02]  /*1250*/  IMAD R3, R5, R27, R8 ;  /* 0x0000001b05037224 */ /* 0x000fe400078e0208 */
[----:B------:R-:W-:Y:S02]  /*1260*/  IMAD R27, R11, R24, R4 ;  /* 0x000000180b1b7224 */ /* 0x000fe400078e0204 */
[----:B------:R-:W-:Y:S02]  /*1270*/  IMAD.IADD R3, R7, 0x1, R3 ;  /* 0x0000000107037824 */ /* 0x000fe400078e0203 */
[----:B------:R-:W4:Y:S01]  /*1280*/  LDC R20, c[0x0][0x900] ;  /* 0x00024000ff147b82 */ /* 0x000f220000000800 */
[----:B-1----:R-:W-:-:S04]  /*1290*/  ISETP.NE.U32.AND P0, PT, R28, RZ, PT ;  /* 0x000000ff1c00720c */ /* 0x002fc80003f05070 */
[----:B------:R-:W-:-:S03]  /*12a0*/  ISETP.NE.AND.EX P0, PT, R29, RZ, PT, P0 ;  /* 0x000000ff1d00720c */ /* 0x000fc60003f05300 */
[----:B------:R-:W1:Y:S01]  /*12b0*/  LDC R14, c[0x0][0x8a8] ;  /* 0x00022a00ff0e7b82 */ /* 0x000e620000000800 */
[-CC-:B--2---:R-:W-:Y:S02]  /*12c0*/  SHF.R.U64 R15, R6, R12.reuse, R3.reuse ;  /* 0x0000000c060f7219 */ /* 0x184fe40000001203 */
[----:B------:R-:W-:Y:S01]  /*12d0*/  SHF.R.U32.HI R6, RZ, R12, R3 ;  /* 0x0000000cff067219 */ /* 0x000fe20000011603 */
[----:B------:R-:W-:-:S04]  /*12e0*/  IMAD.MOV.U32 R3, RZ, RZ, -0x1 ;  /* 0xffffffffff037424 */ /* 0x000fc800078e00ff */
[----:B------:R-:W2:Y:S01]  /*12f0*/  LDC R21, c[0x0][0x8f0] ;  /* 0x00023c00ff157b82 */ /* 0x000ea20000000800 */
[-CC-:B---3--:R-:W-:Y:S02]  /*1300*/  SHF.R.U64 R12, R15, R9.reuse, R6.reuse ;  /* 0x000000090f0c7219 */ /* 0x188fe40000001206 */
[----:B------:R-:W-:-:S05]  /*1310*/  SHF.R.U32.HI R5, RZ, R9, R6 ;  /* 0x00000009ff057219 */ /* 0x000fca0000011606 */
[----:B------:R-:W3:Y:S01]  /*1320*/  LDC R26, c[0x0][0x8e0] ;  /* 0x00023800ff1a7b82 */ /* 0x000ee20000000800 */
[-CC-:B----4-:R-:W-:Y:S02]  /*1330*/  SHF.R.U64 R24, R12, R20.reuse, R5.reuse ;  /* 0x000000140c187219 */ /* 0x190fe40000001205 */
[-C--:B------:R-:W-:Y:S02]  /*1340*/  SHF.L.U32 R3, R3, R20.reuse, RZ ;  /* 0x0000001403037219 */ /* 0x080fe400000006ff */
[----:B------:R-:W-:Y:S01]  /*1350*/  SHF.R.U32.HI R5, RZ, R20, R5 ;  /* 0x00000014ff057219 */ /* 0x000fe20000011605 */
[----:B------:R-:W-:Y:S01]  /*1360*/  IMAD.MOV.U32 R4, RZ, RZ, R24 ;  /* 0x000000ffff047224 */ /* 0x000fe200078e0018 */
[----:B------:R-:W-:Y:S01]  /*1370*/  LOP3.LUT R11, RZ, R3, RZ, 0x33, !PT ;  /* 0x00000003ff0b7212 */ /* 0x000fe200078e33ff */
[----:B------:R-:W4:Y:S01]  /*1380*/  LDC R25, c[0x0][0x8b8] ;  /* 0x00022e00ff197b82 */ /* 0x000f220000000800 */
[----:B------:R-:W-:Y:S05]  /*1390*/  @!P0 BRA `(.L_x_16) ;  /* 0x0000000000288947 */ /* 0x000fea0003800000 */
[----:B------:R-:W5:Y:S02]  /*13a0*/  LDC R3, c[0x0][0x8f4] ;  /* 0x00023d00ff037b82 */ /* 0x000f640000000800 */
[----:B-----5:R-:W-:-:S05]  /*13b0*/  IADD3 R3, P0, R24, R3, RZ ;  /* 0x0000000318037210 */ /* 0x020fca0007f1e0ff */
[----:B------:R-:W-:-:S04]  /*13c0*/  IMAD.X R13, RZ, RZ, R5, P0 ;  /* 0x000000ffff0d7224 */ /* 0x000fc800000e0605 */
[----:B------:R-:W-:-:S04]  /*13d0*/  IMAD.WIDE.U32 R4, R13, R28, RZ ;  /* 0x0000001c0d047225 */ /* 0x000fc800078e00ff */
[----:B------:R-:W-:-:S04]  /*13e0*/  IMAD.WIDE.U32 R6, P0, R3, R29, R4 ;  /* 0x0000001d03067225 */ /* 0x000fc80007800004 */
[----:B------:R-:W-:Y:S01]  /*13f0*/  IMAD.WIDE.U32 R4, R3, R28, RZ ;  /* 0x0000001c03047225 */ /* 0x000fe200078e00ff */
[----:B------:R-:W-:-:S03]  /*1400*/  IADD3.X R9, RZ, RZ, RZ, P0, !PT ;  /* 0x000000ffff097210 */ /* 0x000fc600007fe4ff */
[----:B------:R-:W-:Y:S01]  /*1410*/  IMAD.MOV.U32 R8, RZ, RZ, R7 ;  /* 0x000000ffff087224 */ /* 0x000fe200078e0007 */
[----:B------:R-:W-:-:S05]  /*1420*/  IADD3 RZ, P0, R5, R6, RZ ;  /* 0x0000000605ff7210 */ /* 0x000fca0007f1e0ff */
[----:B------:R-:W-:-:S08]  /*1430*/  IMAD.WIDE.U32.X R4, R13, R29, R8, P0 ;  /* 0x0000001d0d047225 */ /* 0x000fd000000e0408 */
.L_x_16:
[----:B--2---:R-:W-:Y:S01]  /*1440*/  SHF.R.U64 R5, R4, R21, R5 ;  /* 0x0000001504057219 */ /* 0x004fe20000001205 */
[----:B-1----:R-:W-:Y:S01]  /*1450*/  VIADD R6, R14, 0xffffffff ;  /* 0xffffffff0e067836 */ /* 0x002fe20000000000 */
[----:B------:R-:W-:Y:S02]  /*1460*/  SHF.L.U32 R3, R31, R20, RZ ;  /* 0x000000141f037219 */ /* 0x000fe400000006ff */
[----:B------:R-:W-:Y:S02]  /*1470*/  LOP3.LUT R4, R12, R11, RZ, 0xc0, !PT ;  /* 0x0000000b0c047212 */ /* 0x000fe400078ec0ff */
[----:B------:R-:W-:Y:S02]  /*1480*/  IADD3 R7, -R5, RZ, RZ ;  /* 0x000000ff05077210 */ /* 0x000fe40007ffe1ff */
[----:B------:R-:W-:Y:S01]  /*1490*/  SEL R10, R10, R27, !P1 ;  /* 0x0000001b0a0a7207 */ /* 0x000fe20004800000 */
[----:B------:R-:W-:Y:S01]  /*14a0*/  IMAD R5, R3, R5, R4 ;  /* 0x0000000503057224 */ /* 0x000fe200078e0204 */
[----:B------:R-:W-:Y:S01]  /*14b0*/  LOP3.LUT R6, R15, R6, RZ, 0xc0, !PT ;  /* 0x000000060f067212 */ /* 0x000fe200078ec0ff */
[----:B---3--:R-:W-:Y:S01]  /*14c0*/  IMAD R3, R7, R26, R24 ;  /* 0x0000001a07037224 */ /* 0x008fe200078e0218 */
[----:B------:R-:W-:Y:S01]  /*14d0*/  R2UR UR47, R30 ;  /* 0x000000001e2f72ca */ /* 0x000fe200000e0000 */
[----:B----4-:R-:W-:-:S02]  /*14e0*/  IMAD R10, R5, R25, R10 ;  /* 0x00000019050a7224 */ /* 0x010fc400078e020a */
[----:B------:R-:W-:Y:S02]  /*14f0*/  IMAD R3, R3, R14, R6 ;  /* 0x0000000e03037224 */ /* 0x000fe400078e0206 */
[----:B------:R-:W-:-:S03]  /*1500*/  IMAD.MOV.U32 R6, RZ, RZ, 0x1 ;  /* 0x00000001ff067424 */ /* 0x000fc600078e00ff */
[----:B------:R-:W-:Y:S02]  /*1510*/  SEL R8, R3, R10, !P1 ;  /* 0x0000000a03087207 */ /* 0x000fe40004800000 */
[----:B------:R-:W-:-:S07]  /*1520*/  SEL R3, R10, R3, !P1 ;  /* 0x000000030a037207 */ /* 0x000fce0004800000 */
.L_x_14:
[----:B------:R-:W-:-:S08]  /*1530*/  NOP ;  /* 0x0000000000007918 */ /* 0x000fd00000000000 */
[----:B------:R-:W1:Y:S02]  /*1540*/  USETMAXREG.TRY_ALLOC.CTAPOOL UP0, 0xe8 ;  /* 0x000000e8000079c8 */ /* 0x000e640008000600 */
[----:B-1----:R-:W-:-:S13]  /*1550*/  PLOP3.LUT P0, PT, PT, PT, UP0, 0x80, 0x0 ;  /* 0x000000000000781c */ /* 0x002fda0003f0f008 */
[----:B------:R-:W-:Y:S05]  /*1560*/  @!P0 BRA `(.L_x_14) ;  /* 0xfffffffc00f08947 */ /* 0x000fea000383ffff */
[----:B------:R-:W-:Y:S02]  /*1570*/  ULDC.64 UR4, c[0x0][0x590] ;  /* 0x0001640000047ab9 */ /* 0x000fe40000000a00 */
[----:B------:R-:W-:-:S04]  /*1580*/  ISETP.NE.U32.AND P0, PT, RZ, UR4, PT ;  /* 0x00000004ff007c0c */ /* 0x000fc8000bf05070 */
[----:B------:R-:W-:-:S13]  /*1590*/  ISETP.NE.AND.EX P0, PT, RZ, UR5, PT, P0 ;  /* 0x00000005ff007c0c */ /* 0x000fda000bf05300 */
[----:B------:R-:W-:Y:S05]  /*15a0*/  @P0 BRA `(.L_x_17) ;  /* 0x00000000002c0947 */ /* 0x000fea0003800000 */
[----:B------:R-:W-:Y:S02]  /*15b0*/  ULDC.64 UR4, c[0x0][0x588] ;  /* 0x0001620000047ab9 */ /* 0x000fe40000000a00 */
[----:B------:R-:W-:-:S04]  /*15c0*/  ISETP.NE.U32.AND P0, PT, RZ, UR4, PT ;  /* 0x00000004ff007c0c */ /* 0x000fc8000bf05070 */
[----:B------:R-:W-:-:S13]  /*15d0*/  ISETP.NE.AND.EX P0, PT, RZ, UR5, PT, P0 ;  /* 0x00000005ff007c0c */ /* 0x000fda000bf05300 */
[----:B------:R-:W-:Y:S05]  /*15e0*/  @!P0 BRA `(.L_x_18) ;  /* 0x0000000000108947 */ /* 0x000fea0003800000 */
[----:B------:R-:W1:Y:S02]  /*15f0*/  LDC.64 R4, c[0x0][0x588] ;  /* 0x00016200ff047b82 */ /* 0x000e640000000a00 */
[----:B-1----:R1:W5:Y:S01]  /*1600*/  LDG.E R57, desc[UR38][R4.64] ;  /* 0x0000002604397981 */ /* 0x002362000c1e1900 */
[----:B------:R-:W-:Y:S01]  /*1610*/  IMAD.MOV.U32 R56, RZ, RZ, 0x1 ;  /* 0x00000001ff387424 */ /* 0x000fe200078e00ff */
[----:B------:R-:W-:Y:S06]  /*1620*/  BRA `(.L_x_17) ;  /* 0x00000000000c7947 */ /* 0x000fec0003800000 */
.L_x_18:
[----:B------:R-:W-:Y:S01]  /*1630*/  ULDC UR4, c[0x0][0x580] ;  /* 0x0001600000047ab9 */ /* 0x000fe20000000800 */
[----:B------:R-:W-:Y:S01]  /*1640*/  MOV R56, 0x1 ;  /* 0x0000000100387802 */ /* 0x000fe20000000f00 */
[----:B------:R-:W-:-:S07]  /*1650*/  IMAD.U32 R57, RZ, RZ, UR4 ;  /* 0x00000004ff397e24 */ /* 0x000fce000f8e00ff */
.L_x_17:
        /* <DEDUP_REMOVED lines=8> */
[----:B------:R-:W2:Y:S02]  /*16e0*/  LDC.64 R58, c[0x0][0x5a8] ;  /* 0x00016a00ff3a7b82 */ /* 0x000ea40000000a00 */
[----:B--2---:R2:W5:Y:S01]  /*16f0*/  LDG.E R58, desc[UR38][R58.64] ;  /* 0x000000263a3a7981 */ /* 0x004562000c1e1900 */
[----:B------:R-:W-:Y:S05]  /*1700*/  BRA `(.L_x_19) ;  /* 0x0000000000087947 */ /* 0x000fea0003800000 */
.L_x_20:
[----:B------:R-:W-:Y:S02]  /*1710*/  ULDC UR4, c[0x0][0x5a0] ;  /* 0x0001680000047ab9 */ /* 0x000fe40000000800 */
[----:B------:R-:W-:-:S07]  /*1720*/  IMAD.U32 R58, RZ, RZ, UR4 ;  /* 0x00000004ff3a7e24 */ /* 0x000fce000f8e00ff */
.L_x_19:
[----:B------:R-:W-:-:S13]  /*1730*/  LOP3.LUT P0, RZ, R6, 0xff, RZ, 0xc0, !PT ;  /* 0x000000ff06ff7812 */ /* 0x000fda000780c0ff */
[----:B------:R-:W-:Y:S05]  /*1740*/  @!P0 EXIT ;  /* 0x000000000000894d */ /* 0x000fea0003800000 */
[----:B------:R-:W3:Y:S01]  /*1750*/  S2UR UR6, SR_CgaCtaId ;  /* 0x00000000000679c3 */ /* 0x000ee20000008800 */
[C---:B-1----:R-:W-:Y:S01]  /*1760*/  SHF.L.U32 R4, R18.reuse, 0x4, RZ ;  /* 0x0000000412047819 */ /* 0x042fe200000006ff */
[C---:B------:R-:W-:Y:S01]  /*1770*/  IMAD.SHL.U32 R5, R18.reuse, 0x2, RZ ;  /* 0x0000000212057824 */ /* 0x040fe200078e00ff */
[----:B------:R-:W-:Y:S01]  /*1780*/  ULDC UR4, c[0x0][0x28c] ;  /* 0x0000a30000047ab9 */ /* 0x000fe20000000800 */
[----:B------:R-:W-:Y:S01]  /*1790*/  IMAD.SHL.U32 R7, R18, 0x8, RZ ;  /* 0x0000000812077824 */ /* 0x000fe200078e00ff */
[----:B------:R-:W-:Y:S01]  /*17a0*/  LOP3.LUT R4, R4, 0xe00, RZ, 0xc0, !PT ;  /* 0x00000e0004047812 */ /* 0x000fe200078ec0ff */
[----:B------:R-:W-:Y:S01]  /*17b0*/  UIADD3 UR4, UR4, 0x3f, URZ ;  /* 0x0000003f04047890 */ /* 0x000fe2000fffe03f */
[----:B------:R-:W-:Y:S01]  /*17c0*/  LOP3.LUT R60, R0, 0x1, RZ, 0xfc, !PT ;  /* 0x00000001003c7812 */ /* 0x000fe200078efcff */
[----:B------:R-:W-:Y:S01]  /*17d0*/  UMOV UR49, 0x400 ;  /* 0x0000040000317882 */ /* 0x000fe20000000000 */
[----:B------:R-:W-:Y:S01]  /*17e0*/  LOP3.LUT R4, R4, 0x6, R5, 0xf8, !PT ;  /* 0x0000000604047812 */ /* 0x000fe200078ef805 */
[----:B------:R-:W-:Y:S01]  /*17f0*/  USHF.R.S32.HI UR5, URZ, 0x1f, UR4 ;  /* 0x0000001f3f057899 */ /* 0x000fe20008011404 */
[----:B------:R-:W-:Y:S01]  /*1800*/  LOP3.LUT R5, R7, 0x80, RZ, 0xc0, !PT ;  /* 0x0000008007057812 */ /* 0x000fe200078ec0ff */
[----:B------:R-:W-:Y:S01]  /*1810*/  IMAD.MOV.U32 R64, RZ, RZ, RZ ;  /* 0x000000ffff407224 */ /* 0x000fe200078e00ff */
[----:B------:R-:W-:Y:S01]  /*1820*/  LOP3.LUT R4, R4, 0x60, R7, 0xf8, !PT ;  /* 0x0000006004047812 */ /* 0x000fe200078ef807 */
[----:B------:R-:W-:Y:S01]  /*1830*/  ULEA.HI UR5, UR5, UR4, URZ, 0x6 ;  /* 0x0000000405057291 */ /* 0x000fe2000f8f303f */
[----:B------:R-:W-:Y:S01]  /*1840*/  LOP3.LUT R5, R5, 0x10, R18, 0xf8, !PT ;  /* 0x0000001005057812 */ /* 0x000fe200078ef812 */
[----:B------:R-:W-:Y:S01]  /*1850*/  ULDC.64 UR40, c[0x0][0x198] ;  /* 0x0000660000287ab9 */ /* 0x000fe20000000a00 */
[----:B------:R-:W-:Y:S01]  /*1860*/  LOP3.LUT R95, R19, 0x1, RZ, 0xfc, !PT ;  /* 0x00000001135f7812 */ /* 0x000fe200078efcff */
[----:B------:R-:W-:Y:S01]  /*1870*/  USHF.R.S32.HI UR50, URZ, 0x6, UR5 ;  /* 0x000000063f327899 */ /* 0x000fe20008011405 */
[----:B--2---:R-:W-:Y:S01]  /*1880*/  LOP3.LUT R59, R4, R5, RZ, 0xfc, !PT ;  /* 0x00000005043b7212 */ /* 0x004fe200078efcff */
[----:B------:R-:W-:Y:S01]  /*1890*/  UMOV UR48, URZ ;  /* 0x0000003f00307c82 */ /* 0x000fe20008000000 */
[----:B------:R-:W-:Y:S01]  /*18a0*/  MOV R61, RZ ;  /* 0x000000ff003d7202 */ /* 0x000fe20000000f00 */
[----:B------:R-:W-:Y:S01]  /*18b0*/  UMOV UR4, URZ ;  /* 0x0000003f00047c82 */ /* 0x000fe20008000000 */
[----:B---3--:R-:W-:-:S06]  /*18c0*/  ULEA UR49, UR6, UR49, 0x18 ;  /* 0x0000003106317291 */ /* 0x008fcc000f8ec03f */
[----:B------:R-:W-:-:S07]  /*18d0*/  VIADD R62, R59, UR49 ;  /* 0x000000313b3e7c36 */ /* 0x000fce0008000000 */
.L_x_174:
[----:B------:R-:W-:Y:S01]  /*18e0*/  LOP3.LUT R0, R18, 0x80, RZ, 0xc0, !PT ;  /* 0x0000008012007812 */ /* 0x000fe200078ec0ff */
[----:B------:R-:W1:Y:S01]  /*18f0*/  LDC R4, c[0x0][0x28c] ;  /* 0x0000a300ff047b82 */ /* 0x000e620000000800 */
[----:B------:R-:W-:Y:S01]  /*1900*/  UMOV UR5, URZ ;  /* 0x0000003f00057c82 */ /* 0x000fe20008000000 */
[----:B------:R-:W-:Y:S01]  /*1910*/  UMOV UR6, URZ ;  /* 0x0000003f00067c82 */ /* 0x000fe20008000000 */
[----:B------:R-:W-:Y:S01]  /*1920*/  SHF.R.U32.HI R0, RZ, 0x7, R0 ;  /* 0x00000007ff007819 */ /* 0x000fe20000011600 */
[----:B------:R-:W-:Y:S01]  /*1930*/  UMOV UR13, UR4 ;  /* 0x00000004000d7c82 */ /* 0x000fe20008000000 */
[----:B------:R-:W-:Y:S02]  /*1940*/  CS2R R66, SRZ ;  /* 0x0000000000427805 */ /* 0x000fe4000001ff00 */
[----:B------:R-:W-:Y:S02]  /*1950*/  MOV R63, RZ ;  /* 0x000000ff003f7202 */ /* 0x000fe40000000f00 */
[----:B------:R-:W-:Y:S01]  /*1960*/  CS2R R68, SRZ ;  /* 0x0000000000447805 */ /* 0x000fe2000001ff00 */
[----:B------:R-:W-:Y:S01]  /*1970*/  IMAD.MOV.U32 R65, RZ, RZ, RZ ;  /* 0x000000ffff417224 */ /* 0x000fe200078e00ff */
[----:B------:R-:W2:Y:S01]  /*1980*/  SHFL.IDX PT, R0, R0, RZ, 0x1f ;  /* 0x00001fff00007589 */ /* 0x000ea200000e0000 */
[----:B------:R-:W-:-:S02]  /*1990*/  CS2R R70, SRZ ;  /* 0x0000000000467805 */ /* 0x000fc4000001ff00 */
[----:B------:R-:W-:Y:S02]  /*19a0*/  CS2R R72, SRZ ;  /* 0x0000000000487805 */ /* 0x000fe4000001ff00 */
[----:B------:R-:W-:Y:S02]  /*19b0*/  CS2R R74, SRZ ;  /* 0x00000000004a7805 */ /* 0x000fe4000001ff00 */
[----:B------:R-:W-:Y:S02]  /*19c0*/  CS2R R76, SRZ ;  /* 0x00000000004c7805 */ /* 0x000fe4000001ff00 */
[----:B------:R-:W-:Y:S02]  /*19d0*/  CS2R R78, SRZ ;  /* 0x00000000004e7805 */ /* 0x000fe4000001ff00 */
[----:B------:R-:W-:Y:S02]  /*19e0*/  CS2R R80, SRZ ;  /* 0x0000000000507805 */ /* 0x000fe4000001ff00 */
[----:B------:R-:W-:-:S02]  /*19f0*/  CS2R R82, SRZ ;  /* 0x0000000000527805 */ /* 0x000fc4000001ff00 */
[----:B------:R-:W-:Y:S02]  /*1a00*/  CS2R R84, SRZ ;  /* 0x0000000000547805 */ /* 0x000fe4000001ff00 */
[----:B------:R-:W-:Y:S02]  /*1a10*/  CS2R R86, SRZ ;  /* 0x0000000000567805 */ /* 0x000fe4000001ff00 */
[----:B------:R-:W-:Y:S02]  /*1a20*/  CS2R R88, SRZ ;  /* 0x0000000000587805 */ /* 0x000fe4000001ff00 */
[----:B------:R-:W-:Y:S02]  /*1a30*/  CS2R R90, SRZ ;  /* 0x00000000005a7805 */ /* 0x000fe4000001ff00 */
[----:B------:R-:W-:Y:S01]  /*1a40*/  CS2R R92, SRZ ;  /* 0x00000000005c7805 */ /* 0x000fe2000001ff00 */
[----:B------:R-:W-:Y:S01]  /*1a50*/  IMAD.MOV.U32 R94, RZ, RZ, RZ ;  /* 0x000000ffff5e7224 */ /* 0x000fe200078e00ff */
[----:B------:R-:W-:Y:S01]  /*1a60*/  MOV R96, RZ ;  /* 0x000000ff00607202 */ /* 0x000fe20000000f00 */
[----:B------:R-:W-:Y:S01]  /*1a70*/  IMAD.U32 R7, RZ, RZ, UR48 ;  /* 0x00000030ff077e24 */ /* 0x000fe2000f8e00ff */
[----:B-1----:R-:W-:-:S02]  /*1a80*/  ISETP.GE.AND P0, PT, R4, 0x1, PT ;  /* 0x000000010400780c */ /* 0x002fc40003f06270 */
[----:B------:R-:W-:Y:S02]  /*1a90*/  CS2R R24, SRZ ;  /* 0x0000000000187805 */ /* 0x000fe4000001ff00 */
[----:B------:R-:W-:Y:S02]  /*1aa0*/  CS2R R26, SRZ ;  /* 0x00000000001a7805 */ /* 0x000fe4000001ff00 */
[----:B------:R-:W-:Y:S02]  /*1ab0*/  CS2R R28, SRZ ;  /* 0x00000000001c7805 */ /* 0x000fe4000001ff00 */
[----:B------:R-:W-:Y:S02]  /*1ac0*/  CS2R R30, SRZ ;  /* 0x00000000001e7805 */ /* 0x000fe4000001ff00 */
[----:B------:R-:W-:Y:S02]  /*1ad0*/  CS2R R32, SRZ ;  /* 0x0000000000207805 */ /* 0x000fe4000001ff00 */
[----:B------:R-:W-:-:S02]  /*1ae0*/  CS2R R34, SRZ ;  /* 0x0000000000227805 */ /* 0x000fc4000001ff00 */
[----:B------:R-:W-:Y:S02]  /*1af0*/  CS2R R36, SRZ ;  /* 0x0000000000247805 */ /* 0x000fe4000001ff00 */
[----:B--2---:R-:W-:Y:S02]  /*1b00*/  R2UR UR7, R0 ;  /* 0x00000000000772ca */ /* 0x004fe400000e0000 */
        /* <DEDUP_REMOVED lines=9> */
[----:B------:R-:W-:-:S04]  /*1ba0*/  ULEA.HI UR8, UR7, UR7, URZ, 0x1 ;  /* 0x0000000707087291 */ /* 0x000fc8000f8f083f */
[----:B------:R-:W-:-:S04]  /*1bb0*/  ULOP3.LUT UR8, UR8, 0xffffe, URZ, 0xc0, !UPT ;  /* 0x000ffffe08087892 */ /* 0x000fc8000f8ec03f */
[----:B------:R-:W-:-:S03]  /*1bc0*/  UIADD3 UR8, UR7, -UR8, URZ ;  /* 0x8000000807087290 */ /* 0x000fc6000fffe03f */
[----:B------:R-:W-:Y:S01]  /*1bd0*/  UMOV UR7, URZ ;  /* 0x0000003f00077c82 */ /* 0x000fe20008000000 */
[----:B------:R-:W-:-:S04]  /*1be0*/  ULEA UR8, UR8, UR49, 0xc ;  /* 0x0000003108087291 */ /* 0x000fc8000f8e603f */
[----:B------:R-:W-:-:S04]  /*1bf0*/  UIADD3 UR8, UR8, 0x4300, URZ ;  /* 0x0000430008087890 */ /* 0x000fc8000fffe03f */
[----:B------:R-:W-:-:S04]  /*1c00*/  USHF.R.U32.HI UR8, URZ, 0x4, UR8 ;  /* 0x000000043f087899 */ /* 0x000fc80008011608 */
[----:B------:R-:W-:Y:S01]  /*1c10*/  ULOP3.LUT UR12, UR8, 0x3fff, URZ, 0xc0, !UPT ;  /* 0x00003fff080c7892 */ /* 0x000fe2000f8ec03f */
[----:B------:R-:W-:Y:S11]  /*1c20*/  @!P0 BRA `(.L_x_21) ;  /* 0x00000004007c8947 */ /* 0x000ff60003800000 */
[----:B------:R-:W-:-:S13]  /*1c30*/  ISETP.NE.AND P1, PT, R95, 0x3, PT ;  /* 0x000000035f00780c */ /* 0x000fda0003f25270 */
[----:B------:R-:W-:Y:S05]  /*1c40*/  @!P1 BRA `(.L_x_22) ;  /* 0x0000000000049947 */ /* 0x000fea0003800000 */
[----:B------:R-:W-:Y:S01]  /*1c50*/  BPT.TRAP 0x1 ;  /* 0x000000040000795c */ /* 0x000fe20000300000 */
.L_x_22:
[----:B------:R-:W-:Y:S01]  /*1c60*/  ULEA UR5, UR4, UR49, 0x3 ;  /* 0x0000003104057291 */ /* 0x000fe2000f8e183f */
[----:B------:R-:W-:-:S05]  /*1c70*/  IMAD.U32 R0, RZ, RZ, UR48 ;  /* 0x00000030ff007e24 */ /* 0x000fca000f8e00ff */
[----:B------:R-:W-:-:S04]  /*1c80*/  SHF.L.U32 R0, R0, 0x1f, RZ ;  /* 0x0000001f00007819 */ /* 0x000fc800000006ff */
[----:B------:R1:W2:Y:S01]  /*1c90*/  SYNCS.PHASECHK.TRANS64.TRYWAIT P0, [UR5], R0 ;  /* 0x00000000ff0075a7 */ /* 0x0002a20008000145 */
[----:B------:R-:W-:Y:S05]  /*1ca0*/  @!P1 BRA `(.L_x_23) ;  /* 0x0000000000049947 */ /* 0x000fea0003800000 */
[----:B------:R-:W-:Y:S01]  /*1cb0*/  BPT.TRAP 0x1 ;  /* 0x000000040000795c */ /* 0x000fe20000300000 */
.L_x_23:
[----:B--2---:R-:W-:Y:S05]  /*1cc0*/  @P0 BRA `(.L_x_24) ;  /* 0x0000000000080947 */ /* 0x004fea0003800000 */
[----:B------:R-:W2:Y:S02]  /*1cd0*/  SYNCS.PHASECHK.TRANS64.TRYWAIT P0, [UR5], R0 ;  /* 0x00000000ff0075a7 */ /* 0x000ea40008000145 */
[----:B--2---:R-:W-:Y:S05]  /*1ce0*/  @!P0 BRA `(.L_x_25) ;  /* 0x0000008800508947 */ /* 0x004fea0003800000 */
.L_x_24:
[----:B------:R-:W-:Y:S01]  /*1cf0*/  UIADD3 UR5, UR49, 0x26300, URZ ;  /* 0x0002630031057890 */ /* 0x000fe2000fffe03f */
[----:B------:R-:W-:Y:S01]  /*1d00*/  WARPGROUP.ARRIVE ;  /* 0x00000000000079c5 */ /* 0x000fe20000000000 */
[----:B------:R-:W-:Y:S01]  /*1d10*/  ULOP3.LUT UR8, UR12, 0x10000, URZ, 0xfc, !UPT ;  /* 0x000100000c087892 */ /* 0x000fe2000f8efc3f */
[----:B------:R-:W-:Y:S01]  /*1d20*/  CS2R R66, SRZ ;  /* 0x0000000000427805 */ /* 0x000fe2000001ff00 */
[----:B------:R-:W-:Y:S01]  /*1d30*/  USHF.R.U32.HI UR5, URZ, 0x4, UR5 ;  /* 0x000000043f057899 */ /* 0x000fe20008011605 */
[----:B------:R-:W-:Y:S01]  /*1d40*/  MOV R63, RZ ;  /* 0x000000ff003f7202 */ /* 0x000fe20000000f00 */
[----:B------:R-:W-:Y:S01]  /*1d50*/  ULEA UR8, UR4, UR8, 0x9 ;  /* 0x0000000804087291 */ /* 0x000fe2000f8e483f */
[----:B------:R-:W-:Y:S01]  /*1d60*/  CS2R R68, SRZ ;  /* 0x0000000000447805 */ /* 0x000fe2000001ff00 */
[----:B------:R-:W-:Y:S01]  /*1d70*/  ULOP3.LUT UR5, UR5, 0x3fff, URZ, 0xc0, !UPT ;  /* 0x00003fff05057892 */ /* 0x000fe2000f8ec03f */
[----:B------:R-:W-:Y:S01]  /*1d80*/  IMAD.MOV.U32 R65, RZ, RZ, RZ ;  /* 0x000000ffff417224 */ /* 0x000fe200078e00ff */
[----:B------:R-:W-:Y:S01]  /*1d90*/  UMOV UR9, 0x80000020 ;  /* 0x8000002000097882 */ /* 0x000fe20000000000 */
[----:B------:R-:W-:Y:S01]  /*1da0*/  UMOV UR11, 0x80000020 ;  /* 0x80000020000b7882 */ /* 0x000fe20000000000 */
[----:B------:R-:W-:Y:S01]  /*1db0*/  ULOP3.LUT UR5, UR5, 0x10000, URZ, 0xfc, !UPT ;  /* 0x0001000005057892 */ /* 0x000fe2000f8efc3f */
[----:B------:R-:W-:Y:S01]  /*1dc0*/  CS2R R70, SRZ ;  /* 0x0000000000467805 */ /* 0x000fe2000001ff00 */
[----:B------:R-:W-:Y:S01]  /*1dd0*/  UMOV UR6, 0x2 ;  /* 0x0000000200067882 */ /* 0x000fe20000000000 */
[----:B------:R-:W-:Y:S01]  /*1de0*/  CS2R R72, SRZ ;  /* 0x0000000000487805 */ /* 0x000fe2000001ff00 */
[----:B------:R-:W-:Y:S01]  /*1df0*/  ULEA UR10, UR4, UR5, 0x8 ;  /* 0x00000005040a7291 */ /* 0x000fe2000f8e403f */
[----:B------:R-:W-:-:S02]  /*1e00*/  CS2R R74, SRZ ;  /* 0x00000000004a7805 */ /* 0x000fc4000001ff00 */
[----:B------:R-:W-:Y:S01]  /*1e10*/  CS2R R76, SRZ ;  /* 0x00000000004c7805 */ /* 0x000fe2000001ff00 */
[----:B------:R-:W-:Y:S01]  /*1e20*/  ULDC UR5, c[0x0][0x50c] ;  /* 0x0001430000057ab9 */ /* 0x000fe20000000800 */
[----:B------:R-:W-:Y:S01]  /*1e30*/  CS2R R78, SRZ ;  /* 0x00000000004e7805 */ /* 0x000fe2000001ff00 */
[----:B------:R-:W-:Y:S01]  /*1e40*/  UISETP.NE.AND UP0, UPT, UR5, 0x2, UPT ;  /* 0x000000020500788c */ /* 0x000fe2000bf05270 */
[----:B------:R-:W-:Y:S02]  /*1e50*/  CS2R R80, SRZ ;  /* 0x0000000000507805 */ /* 0x000fe4000001ff00 */
[----:B------:R-:W-:Y:S02]  /*1e60*/  CS2R R82, SRZ ;  /* 0x0000000000527805 */ /* 0x000fe4000001ff00 */
[----:B------:R-:W-:Y:S01]  /*1e70*/  CS2R R84, SRZ ;  /* 0x0000000000547805 */ /* 0x000fe2000001ff00 */
[----:B------:R-:W-:Y:S01]  /*1e80*/  QGMMA.64x64x32.F32.E4M3.E4M3 R24, gdesc[UR8], RZ, !UPT, gsb0 ;  /* 0x00e00000081879f3 */ /* 0x000fe2000c0008ff */
[----:B------:R-:W-:Y:S01]  /*1e90*/  UIADD3 UR8, UR8, 0x2, URZ ;  /* 0x0000000208087890 */ /* 0x000fe2000fffe03f */
[----:B------:R-:W-:Y:S01]  /*1ea0*/  CS2R R86, SRZ ;  /* 0x0000000000567805 */ /* 0x000fe2000001ff00 */
[----:B------:R-:W-:Y:S01]  /*1eb0*/  UIADD3 UR10, UR10, 0x2, URZ ;  /* 0x000000020a0a7890 */ /* 0x000fe2000fffe03f */
[----:B------:R-:W-:Y:S01]  /*1ec0*/  CS2R R88, SRZ ;  /* 0x0000000000587805 */ /* 0x000fe2000001ff00 */
[----:B------:R-:W-:Y:S01]  /*1ed0*/  UMOV UR9, 0x80000020 ;  /* 0x8000002000097882 */ /* 0x000fe20000000000 */
[----:B------:R-:W-:Y:S01]  /*1ee0*/  UMOV UR11, 0x80000020 ;  /* 0x80000020000b7882 */ /* 0x000fe20000000000 */
[----:B------:R-:W-:Y:S01]  /*1ef0*/  USEL UR5, URZ, 0x1, UP0 ;  /* 0x000000013f057887 */ /* 0x000fe20008000000 */
[----:B------:R-:W-:-:S02]  /*1f00*/  CS2R R90, SRZ ;  /* 0x00000000005a7805 */ /* 0x000fc4000001ff00 */
[----:B------:R-:W-:Y:S01]  /*1f10*/  CS2R R92, SRZ ;  /* 0x00000000005c7805 */ /* 0x000fe2000001ff00 */
[----:B------:R-:W-:Y:S01]  /*1f20*/  IMAD.MOV.U32 R94, RZ, RZ, RZ ;  /* 0x000000ffff5e7224 */ /* 0x000fe200078e00ff */
[----:B------:R-:W-:Y:S02]  /*1f30*/  MOV R96, RZ ;  /* 0x000000ff00607202 */ /* 0x000fe40000000f00 */
[----:B------:R-:W-:Y:S01]  /*1f40*/  ISETP.NE.AND P0, PT, RZ, UR5, PT ;  /* 0x00000005ff007c0c */ /* 0x000fe2000bf05270 */
[----:B------:R-:W-:Y:S02]  /*1f50*/  WARPGROUP.DEPBAR.LE gsb0, 0x0 ;  /* 0x00008000000079c5 */ /* 0x000fe40000010000 */
[----:B------:R-:W-:-:S06]  /*1f60*/  WARPGROUP.ARRIVE ;  /* 0x00000000000079c5 */ /* 0x000fcc0000000000 */
[----:B------:R-:W-:Y:S03]  /*1f70*/  QGMMA.64x64x32.F32.E4M3.E4M3 R24, gdesc[UR8], R24, gsb0 ;  /* 0x00e00000081879f3 */ /* 0x000fe60008000818 */
[----:B------:R-:W-:Y:S02]  /*1f80*/  WARPGROUP.DEPBAR.LE gsb0, 0x0 ;  /* 0x00008000000079c5 */ /* 0x000fe40000010000 */
[----:B------:R-:W-:Y:S05]  /*1f90*/  @!P0 BRA `(.L_x_26) ;  /* 0x0000000000848947 */ /* 0x000fea0003800000 */
[----:B------:R-:W-:Y:S01]  /*1fa0*/  FADD R93, RZ, R24 ;  /* 0x00000018ff5d7221 */ /* 0x000fe20000000000 */
[----:B------:R-:W-:-:S01]  /*1fb0*/  FADD R96, RZ, R25 ;  /* 0x00000019ff607221 */ /* 0x000fc20000000000 */
        /* <DEDUP_REMOVED lines=30> */
[----:B------:R-:W-:-:S06]  /*21a0*/  UMOV UR6, URZ ;  /* 0x0000003f00067c82 */ /* 0x000fcc0008000000 */
.L_x_26:
[----:B------:R-:W-:-:S04]  /*21b0*/  UIADD3 UR13, UR4, 0x1, URZ ;  /* 0x00000001040d7890 */ /* 0x000fc8000fffe03f */
[----:B------:R-:W-:-:S04]  /*21c0*/  UISETP.NE.AND UP0, UPT, UR13, 0x11, UPT ;  /* 0x000000110d00788c */ /* 0x000fc8000bf05270 */
[----:B------:R-:W-:Y:S02]  /*21d0*/  USEL UR7, URZ, 0x1, UP0 ;  /* 0x000000013f077887 */ /* 0x000fe40008000000 */
[----:B------:R-:W-:Y:S02]  /*21e0*/  USEL UR13, UR13, URZ, UP0 ;  /* 0x0000003f0d0d7287 */ /* 0x000fe40008000000 */
[----:B------:R-:W-:-:S06]  /*21f0*/  ULOP3.LUT UR7, UR48, UR7, URZ, 0x3c, !UPT ;  /* 0x0000000730077292 */ /* 0x000fcc000f8e3c3f */
[----:B------:R-:W-:Y:S01]  /*2200*/  IMAD.U32 R7, RZ, RZ, UR7 ;  /* 0x00000007ff077e24 */ /* 0x000fe2000f8e00ff */
[----:B------:R-:W-:-:S06]  /*2210*/  UMOV UR7, 0x1 ;  /* 0x0000000100077882 */ /* 0x000fcc0000000000 */
.L_x_21:
[----:B------:R-:W-:-:S04]  /*2220*/  UISETP.LT.AND UP0, UPT, UR50, 0x1, UPT ;  /* 0x000000013200788c */ /* 0x000fc8000bf01270 */
[----:B------:R-:W-:-:S04]  /*2230*/  USEL UR8, UR50, 0x1, UP0 ;  /* 0x0000000132087887 */ /* 0x000fc80008000000 */
[----:B------:R-:W-:-:S04]  /*2240*/  UIADD3 UR8, UR50, -UR8, URZ ;  /* 0x8000000832087290 */ /* 0x000fc8000fffe03f */
[----:B------:R-:W-:-:S06]  /*2250*/  UISETP.GE.AND UP0, UPT, UR8, 0x1, UPT ;  /* 0x000000010800788c */ /* 0x000fcc000bf06270 */
[----:B------:R-:W-:-:S13]  /*2260*/  PLOP3.LUT P0, PT, PT, PT, UP0, 0x80, 0x0 ;  /* 0x000000000000781c */ /* 0x000fda0003f0f008 */
[----:B------:R-:W-:Y:S05]  /*2270*/  @!P0 BRA `(.L_x_27) ;  /* 0x0000000400808947 */ /* 0x000fea0003800000 */
[----:B-12---:R-:W-:Y:S01]  /*2280*/  IMAD.U32 R0, RZ, RZ, UR8 ;  /* 0x00000008ff007e24 */ /* 0x006fe2000f8e00ff */
[----:B------:R-:W-:Y:S01]  /*2290*/  MOV R4, UR4 ;  /* 0x0000000400047c02 */ /* 0x000fe20008000f00 */
[----:B------:R-:W-:-:S06]  /*22a0*/  ULDC UR14, c[0x0][0x50c] ;  /* 0x00014300000e7ab9 */ /* 0x000fcc0000000800 */
.L_x_35:
[----:B------:R-:W-:-:S13]  /*22b0*/  ISETP.NE.AND P1, PT, R95, 0x3, PT ;  /* 0x000000035f00780c */ /* 0x000fda0003f25270 */
[----:B------:R-:W-:Y:S05]  /*22c0*/  @!P1 BRA `(.L_x_28) ;  /* 0x0000000000049947 */ /* 0x000fea0003800000 */
[----:B------:R-:W-:Y:S01]  /*22d0*/  BPT.TRAP 0x1 ;  /* 0x000000040000795c */ /* 0x000fe20000300000 */
.L_x_28:
[----:B------:R-:W-:Y:S01]  /*22e0*/  ULEA UR8, UR13, UR49, 0x3 ;  /* 0x000000310d087291 */ /* 0x000fe2000f8e183f */
[----:B------:R-:W-:-:S08]  /*22f0*/  SHF.L.U32 R5, R7, 0x1f, RZ ;  /* 0x0000001f07057819 */ /* 0x000fd000000006ff */
[----:B------:R1:W2:Y:S01]  /*2300*/  SYNCS.PHASECHK.TRANS64.TRYWAIT P0, [UR8], R5 ;  /* 0x00000005ff0075a7 */ /* 0x0002a20008000148 */
[----:B------:R-:W-:Y:S05]  /*2310*/  @!P1 BRA `(.L_x_29) ;  /* 0x0000000000049947 */ /* 0x000fea0003800000 */
[----:B------:R-:W-:Y:S01]  /*2320*/  BPT.TRAP 0x1 ;  /* 0x000000040000795c */ /* 0x000fe20000300000 */
.L_x_29:
[----:B--2---:R-:W-:Y:S05]  /*2330*/  @P0 BRA `(.L_x_30) ;  /* 0x0000000000080947 */ /* 0x004fea0003800000 */
[----:B------:R-:W2:Y:S02]  /*2340*/  SYNCS.PHASECHK.TRANS64.TRYWAIT P0, [UR8], R5 ;  /* 0x00000005ff0075a7 */ /* 0x000ea40008000148 */
[----:B--2---:R-:W-:Y:S05]  /*2350*/  @!P0 BRA `(.L_x_31) ;  /* 0x0000008000cc8947 */ /* 0x004fea0003800000 */
.L_x_30:
[----:B------:R-:W-:Y:S01]  /*2360*/  UIADD3 UR8, UR49, 0x26300, URZ ;  /* 0x0002630031087890 */ /* 0x000fe2000fffe03f */
[----:B------:R-:W-:Y:S01]  /*2370*/  WARPGROUP.ARRIVE ;  /* 0x00000000000079c5 */ /* 0x000fe20000000000 */
[----:B------:R-:W-:Y:S02]  /*2380*/  UISETP.NE.AND UP0, UPT, UR5, URZ, UPT ;  /* 0x0000003f0500728c */ /* 0x000fe4000bf05270 */
[----:B------:R-:W-:Y:S02]  /*2390*/  USHF.R.U32.HI UR8, URZ, 0x4, UR8 ;  /* 0x000000043f087899 */ /* 0x000fe40008011608 */
[----:B------:R-:W-:Y:S02]  /*23a0*/  USEL UR7, UR7, URZ, !UP0 ;  /* 0x0000003f07077287 */ /* 0x000fe4000c000000 */
[----:B------:R-:W-:Y:S02]  /*23b0*/  ULOP3.LUT UR5, UR8, 0x3fff, URZ, 0xc0, !UPT ;  /* 0x00003fff08057892 */ /* 0x000fe4000f8ec03f */
[----:B------:R-:W-:-:S02]  /*23c0*/  ULOP3.LUT UR8, UR12, 0x10000, URZ, 0xfc, !UPT ;  /* 0x000100000c087892 */ /* 0x000fc4000f8efc3f */
[----:B------:R-:W-:Y:S02]  /*23d0*/  ULOP3.LUT UR5, UR5, 0x10000, URZ, 0xfc, !UPT ;  /* 0x0001000005057892 */ /* 0x000fe4000f8efc3f */
[----:B------:R-:W-:Y:S02]  /*23e0*/  UISETP.NE.U32.AND UP0, UPT, UR7, URZ, UPT ;  /* 0x0000003f0700728c */ /* 0x000fe4000bf05070 */
[----:B------:R-:W-:Y:S02]  /*23f0*/  ULEA UR8, UR13, UR8, 0x9 ;  /* 0x000000080d087291 */ /* 0x000fe4000f8e483f */
[----:B------:R-:W-:Y:S01]  /*2400*/  ULEA UR10, UR13, UR5, 0x8 ;  /* 0x000000050d0a7291 */ /* 0x000fe2000f8e403f */
[----:B------:R-:W-:Y:S01]  /*2410*/  UMOV UR9, 0x80000020 ;  /* 0x8000002000097882 */ /* 0x000fe20000000000 */
[----:B------:R-:W-:Y:S01]  /*2420*/  UMOV UR11, 0x80000020 ;  /* 0x80000020000b7882 */ /* 0x000fe20000000000 */
[----:B------:R-:W-:-:S06]  /*2430*/  UIADD3 UR6, UR6, 0x2, URZ ;  /* 0x0000000206067890 */ /* 0x000fcc000fffe03f */
[----:B------:R-:W-:Y:S01]  /*2440*/  QGMMA.64x64x32.F32.E4M3.E4M3 R24, gdesc[UR8], R24, UP0, gsb0 ;  /* 0x00e00000081879f3 */ /* 0x000fe2000b800818 */
[----:B------:R-:W-:Y:S02]  /*2450*/  UIADD3 UR8, UR8, 0x2, URZ ;  /* 0x0000000208087890 */ /* 0x000fe4000fffe03f */
[----:B------:R-:W-:Y:S01]  /*2460*/  UIADD3 UR10, UR10, 0x2, URZ ;  /* 0x000000020a0a7890 */ /* 0x000fe2000fffe03f */
[----:B------:R-:W-:Y:S01]  /*2470*/  UMOV UR9, 0x80000020 ;  /* 0x8000002000097882 */ /* 0x000fe20000000000 */
[----:B------:R-:W-:Y:S01]  /*2480*/  UMOV UR11, 0x80000020 ;  /* 0x80000020000b7882 */ /* 0x000fe20000000000 */
[----:B------:R-:W-:-:S04]  /*2490*/  UISETP.NE.AND UP0, UPT, UR6, UR14, UPT ;  /* 0x0000000e0600728c */ /* 0x000fc8000bf05270 */
[----:B------:R-:W-:-:S06]  /*24a0*/  USEL UR5, URZ, 0x1, UP0 ;  /* 0x000000013f057887 */ /* 0x000fcc0008000000 */
[----:B------:R-:W-:Y:S01]  /*24b0*/  ISETP.NE.AND P0, PT, RZ, UR5, PT ;  /* 0x00000005ff007c0c */ /* 0x000fe2000bf05270 */
[----:B------:R-:W-:Y:S02]  /*24c0*/  WARPGROUP.DEPBAR.LE gsb0, 0x0 ;  /* 0x00008000000079c5 */ /* 0x000fe40000010000 */
[----:B------:R-:W-:-:S06]  /*24d0*/  WARPGROUP.ARRIVE ;  /* 0x00000000000079c5 */ /* 0x000fcc0000000000 */
[----:B------:R-:W-:Y:S03]  /*24e0*/  QGMMA.64x64x32.F32.E4M3.E4M3 R24, gdesc[UR8], R24, gsb0 ;  /* 0x00e00000081879f3 */ /* 0x000fe60008000818 */
[----:B------:R-:W-:Y:S02]  /*24f0*/  WARPGROUP.DEPBAR.LE gsb0, 0x0 ;  /* 0x00008000000079c5 */ /* 0x000fe40000010000 */
[----:B------:R-:W-:Y:S05]  /*2500*/  @!P0 BRA `(.L_x_32) ;  /* 0x0000000000848947 */ /* 0x000fea0003800000 */
[----:B------:R-:W-:Y:S01]  /*2510*/  FADD R93, R24, R93 ;  /* 0x0000005d185d7221 */ /* 0x000fe20000000000 */
[----:B------:R-:W-:-:S01]  /*2520*/  FADD R96, R25, R96 ;  /* 0x0000006019607221 */ /* 0x000fc20000000000 */
        /* <DEDUP_REMOVED lines=30> */
[----:B------:R-:W-:-:S06]  /*2710*/  UMOV UR6, URZ ;  /* 0x0000003f00067c82 */ /* 0x000fcc0008000000 */
.L_x_32:
[----:B------:R-:W-:Y:S05]  /*2720*/  @!P1 BRA `(.L_x_33) ;  /* 0x0000000000049947 */ /* 0x000fea0003800000 */
[----:B------:R-:W-:Y:S01]  /*2730*/  BPT.TRAP 0x1 ;  /* 0x000000040000795c */ /* 0x000fe20000300000 */
.L_x_33:
[----:B------:R-:W-:-:S13]  /*2740*/  ISETP.NE.AND P0, PT, R23, RZ, PT ;  /* 0x000000ff1700720c */ /* 0x000fda0003f05270 */
[----:B-12---:R-:W-:-:S05]  /*2750*/  @P0 LEA R5, R4, UR49, 0x3 ;  /* 0x0000003104050c11 */ /* 0x006fca000f8e18ff */
[----:B------:R-:W-:-:S05]  /*2760*/  @P0 VIADD R5, R5, 0x88 ;  /* 0x0000008805050836 */ /* 0x000fca0000000000 */
[----:B------:R-:W-:-:S04]  /*2770*/  @P0 PRMT R5, R22, 0x654, R5 ;  /* 0x0000065416050816 */ /* 0x000fc80000000005 */
[----:B------:R1:W-:Y:S01]  /*2780*/  @P0 SYNCS.ARRIVE.TRANS64.RED.A1T0 RZ, [R5+URZ], RZ ;  /* 0x000000ff05ff09a7 */ /* 0x0003e2000810043f */
[----:B------:R-:W-:-:S13]  /*2790*/  ISETP.GT.U32.AND P0, PT, R19, 0x1, PT ;  /* 0x000000011300780c */ /* 0x000fda0003f04070 */
[----:B-1----:R-:W-:Y:S05]  /*27a0*/  @P0 BRA `(.L_x_34) ;  /* 0x0000000000040947 */ /* 0x002fea0003800000 */
[----:B------:R-:W-:Y:S01]  /*27b0*/  BPT.TRAP 0x1 ;  /* 0x000000040000795c */ /* 0x000fe20000300000 */
.L_x_34:
[----:B------:R-:W-:Y:S01]  /*27c0*/  UIADD3 UR13, UR13, 0x1, URZ ;  /* 0x000000010d0d7890 */ /* 0x000fe2000fffe03f */
[----:B------:R-:W-:Y:S01]  /*27d0*/  ISETP.GT.AND P1, PT, R0, 0x1, PT ;  /* 0x000000010000780c */ /* 0x000fe20003f24270 */
[----:B------:R-:W-:Y:S01]  /*27e0*/  VIADD R4, R4, 0x1 ;  /* 0x0000000104047836 */ /* 0x000fe20000000000 */
[----:B------:R-:W-:Y:S01]  /*27f0*/  IADD3 R0, R0, -0x1, RZ ;  /* 0xffffffff00007810 */ /* 0x000fe20007ffe0ff */
[----:B------:R-:W-:-:S03]  /*2800*/  UISETP.NE.AND UP0, UPT, UR13, 0x11, UPT ;  /* 0x000000110d00788c */ /* 0x000fc6000bf05270 */
[C---:B------:R-:W-:Y:S01]  /*2810*/  ISETP.NE.AND P0, PT, R4.reuse, 0x11, PT ;  /* 0x000000110400780c */ /* 0x040fe20003f05270 */
[----:B------:R-:W-:Y:S02]  /*2820*/  USEL UR7, URZ, 0x1, UP0 ;  /* 0x000000013f077887 */ /* 0x000fe40008000000 */
[----:B------:R-:W-:Y:S01]  /*2830*/  USEL UR13, UR13, URZ, UP0 ;  /* 0x0000003f0d0d7287 */ /* 0x000fe20008000000 */
[----:B------:R-:W-:-:S03]  /*2840*/  SEL R4, R4, RZ, P0 ;  /* 0x000000ff04047207 */ /* 0x000fc60000000000 */
[----:B------:R-:W-:Y:S01]  /*2850*/  LOP3.LUT R7, R7, UR7, RZ, 0x3c, !PT ;  /* 0x0000000707077c12 */ /* 0x000fe2000f8e3cff */
[----:B------:R-:W-:Y:S01]  /*2860*/  UMOV UR7, 0x1 ;  /* 0x0000000100077882 */ /* 0x000fe20000000000 */
[----:B------:R-:W-:Y:S06]  /*2870*/  @P1 BRA `(.L_x_35) ;  /* 0xfffffff8008c1947 */ /* 0x000fec000383ffff */
.L_x_27:
[----:B------:R-:W-:Y:S01]  /*2880*/  UISETP.NE.AND UP0, UPT, UR6, URZ, UPT ;  /* 0x0000003f0600728c */ /* 0x000fe2000bf05270 */
[----:B-12---:R-:W1:Y:S03]  /*2890*/  LDC R0, c[0x0][0x28c] ;  /* 0x0000a300ff007b82 */ /* 0x006e660000000800 */
[----:B------:R-:W-:-:S06]  /*28a0*/  USEL UR5, URZ, 0x1, !UP0 ;  /* 0x000000013f057887 */ /* 0x000fcc000c000000 */
[----:B------:R-:W-:Y:S02]  /*28b0*/  ISETP.NE.AND P0, PT, RZ, UR5, PT ;  /* 0x00000005ff007c0c */ /* 0x000fe4000bf05270 */
[----:B-1----:R-:W-:-:S11]  /*28c0*/  ISETP.GE.AND P1, PT, R0, 0x1, PT ;  /* 0x000000010000780c */ /* 0x002fd60003f26270 */
[----:B------:R-:W-:Y:S05]  /*28d0*/  @!P0 BRA `(.L_x_36) ;  /* 0x0000000000808947 */ /* 0x000fea0003800000 */
[----:B------:R-:W-:Y:S01]  /*28e0*/  FADD R93, R24, R93 ;  /* 0x0000005d185d7221 */ /* 0x000fe20000000000 */
        /* <DEDUP_REMOVED lines=30> */
[----:B------:R-:W-:-:S07]  /*2ad0*/  FADD R66, R66, R55 ;  /* 0x0000003742427221 */ /* 0x000fce0000000000 */
.L_x_36:
[----:B------:R-:W-:Y:S05]  /*2ae0*/  @!P1 BRA `(.L_x_37) ;  /* 0x0000000000549947 */ /* 0x000fea0003800000 */
[----:B------:R-:W-:-:S13]  /*2af0*/  ISETP.NE.AND P0, PT, R95, 0x3, PT ;  /* 0x000000035f00780c */ /* 0x000fda0003f05270 */
[----:B------:R-:W-:Y:S05]  /*2b00*/  @!P0 BRA `(.L_x_38) ;  /* 0x0000000000048947 */ /* 0x000fea0003800000 */
[----:B------:R-:W-:Y:S01]  /*2b10*/  BPT.TRAP 0x1 ;  /* 0x000000040000795c */ /* 0x000fe20000300000 */
.L_x_38:
[----:B------:R-:W-:Y:S01]  /*2b20*/  ISETP.NE.AND P0, PT, R23, RZ, PT ;  /* 0x000000ff1700720c */ /* 0x000fe20003f05270 */
[----:B------:R-:W-:Y:S01]  /*2b30*/  BSSY B0, `(.L_x_39) ;  /* 0x000000e000007945 */ /* 0x000fe20003800000 */
[----:B------:R-:W-:-:S11]  /*2b40*/  ISETP.GT.U32.AND P1, PT, R19, 0x1, PT ;  /* 0x000000011300780c */ /* 0x000fd60003f24070 */
[----:B------:R-:W-:Y:S05]  /*2b50*/  @!P0 BRA `(.L_x_40) ;  /* 0x00000000002c8947 */ /* 0x000fea0003800000 */
[----:B------:R-:W-:-:S04]  /*2b60*/  UISETP.LT.AND UP0, UPT, UR50, 0x1, UPT ;  /* 0x000000013200788c */ /* 0x000fc8000bf01270 */
[----:B------:R-:W-:-:S04]  /*2b70*/  USEL UR5, UR50, 0x1, UP0 ;  /* 0x0000000132057887 */ /* 0x000fc80008000000 */
[----:B------:R-:W-:-:S04]  /*2b80*/  UIADD3 UR5, UR4, UR50, -UR5 ;  /* 0x0000003204057290 */ /* 0x000fc8000fffe805 */
[----:B------:R-:W-:-:S04]  /*2b90*/  UIMAD.WIDE.U32 UR6, UR5, -0xf0f0f0f, URZ ;  /* 0xf0f0f0f1050678a5 */ /* 0x000fc8000f8e003f */
[----:B------:R-:W-:-:S04]  /*2ba0*/  USHF.R.U32.HI UR6, URZ, 0x4, UR7 ;  /* 0x000000043f067899 */ /* 0x000fc80008011607 */
[----:B------:R-:W-:-:S04]  /*2bb0*/  UIMAD UR5, UR6, -0x11, UR5 ;  /* 0xffffffef060578a4 */ /* 0x000fc8000f8e0205 */
[----:B------:R-:W-:-:S04]  /*2bc0*/  ULEA UR5, UR5, UR49, 0x3 ;  /* 0x0000003105057291 */ /* 0x000fc8000f8e183f */
[----:B------:R-:W-:-:S06]  /*2bd0*/  UIADD3 UR5, UR5, 0x88, URZ ;  /* 0x0000008805057890 */ /* 0x000fcc000fffe03f */
[----:B------:R-:W-:-:S05]  /*2be0*/  IMAD.U32 R5, RZ, RZ, UR5 ;  /* 0x00000005ff057e24 */ /* 0x000fca000f8e00ff */
[----:B------:R-:W-:-:S04]  /*2bf0*/  PRMT R0, R22, 0x654, R5 ;  /* 0x0000065416007816 */ /* 0x000fc80000000005 */
[----:B------:R1:W-:Y:S03]  /*2c00*/  SYNCS.ARRIVE.TRANS64.RED.A1T0 RZ, [R0+URZ], RZ ;  /* 0x000000ff00ff79a7 */ /* 0x0003e6000810043f */
.L_x_40:
[----:B------:R-:W-:Y:S05]  /*2c10*/  BSYNC B0 ;  /* 0x0000000000007941 */ /* 0x000fea0003800000 */
.L_x_39:
[----:B------:R-:W-:Y:S05]  /*2c20*/  @P1 BRA `(.L_x_37) ;  /* 0x0000000000041947 */ /* 0x000fea0003800000 */
[----:B------:R-:W-:Y:S01]  /*2c30*/  BPT.TRAP 0x1 ;  /* 0x000000040000795c */ /* 0x000fe20000300000 */
.L_x_37:
[----:B------:R-:W-:Y:S01]  /*2c40*/  UIADD3 UR6, UR49, 0x200, URZ ;  /* 0x0000020031067890 */ /* 0x000fe2000fffe03f */
[----:B------:R-:W-:Y:S01]  /*2c50*/  R2UR UR46, R3 ;  /* 0x00000000032e72ca */ /* 0x000fe200000e0000 */
[----:B------:R-:W-:Y:S01]  /*2c60*/  UIADD3 UR51, UR50, UR4, URZ ;  /* 0x0000000432337290 */ /* 0x000fe2000fffe03f */
[----:B------:R-:W-:Y:S01]  /*2c70*/  R2UR UR45, R8 ;  /* 0x00000000082d72ca */ /* 0x000fe200000e0000 */
[----:B------:R-:W-:Y:S02]  /*2c80*/  UISETP.GE.U32.AND UP1, UPT, UR50, 0x11, UPT ;  /* 0x000000113200788c */ /* 0x000fe4000bf26070 */
[----:B------:R-:W-:Y:S02]  /*2c90*/  ULOP3.LUT UP2, URZ, UR6, 0x9f, URZ, 0xc0, !UPT ;  /* 0x0000009f063f7892 */ /* 0x000fe4000f84c03f */
[----:B------:R-:W-:-:S04]  /*2ca0*/  UISETP.GT.U32.AND UP0, UPT, UR51, 0x10, UPT ;  /* 0x000000103300788c */ /* 0x000fc8000bf04070 */
[----:B------:R-:W-:Y:S01]  /*2cb0*/  UISETP.LT.U32.AND UP0, UPT, UR50, 0x11, UP0 ;  /* 0x000000113200788c */ /* 0x000fe20008701070 */
[----:B------:R-:W-:Y:S01]  /*2cc0*/  PLOP3.LUT P0, PT, PT, PT, UP2, 0x80, 0x0 ;  /* 0x000000000000781c */ /* 0x000fe20003f0f028 */
[----:B------:R-:W-:Y:S02]  /*2cd0*/  USHF.L.U32 UR46, UR46, 0x7, URZ ;  /* 0x000000072e2e7899 */ /* 0x000fe4000800063f */
[----:B------:R-:W-:Y:S02]  /*2ce0*/  @UP1 UIMAD.WIDE.U32 UR4, UR51, -0xf0f0f0f, URZ ;  /* 0xf0f0f0f1330418a5 */ /* 0x000fe4000f8e003f */
[----:B------:R-:W-:Y:S02]  /*2cf0*/  USEL UR6, URZ, 0x1, !UP0 ;  /* 0x000000013f067887 */ /* 0x000fe4000c000000 */
[----:B------:R-:W-:Y:S02]  /*2d00*/  @UP1 USHF.R.U32.HI UR4, URZ, 0x4, UR5 ;  /* 0x000000043f041899 */ /* 0x000fe40008011605 */
[----:B------:R-:W-:-:S02]  /*2d10*/  ULOP3.LUT UR48, UR48, UR6, URZ, 0x3c, !UPT ;  /* 0x0000000630307292 */ /* 0x000fc4000f8e3c3f */
[----:B------:R-:W-:Y:S02]  /*2d20*/  USHF.L.U32 UR45, UR45, 0x6, URZ ;  /* 0x000000062d2d7899 */ /* 0x000fe4000800063f */
[----:B------:R-:W-:Y:S01]  /*2d30*/  @UP1 ULOP3.LUT UR48, UR48, 0x1, UR4, 0x78, !UPT ;  /* 0x0000000130301892 */ /* 0x000fe2000f8e7804 */
[----:B------:R-:W-:Y:S11]  /*2d40*/  @!P0 BRA `(.L_x_41) ;  /* 0x0000000000408947 */ /* 0x000ff60003800000 */
[----:B-1----:R-:W-:Y:S01]  /*2d50*/  MOV R0, 0x0 ;  /* 0x0000000000007802 */ /* 0x002fe20000000f00 */
[----:B------:R-:W-:Y:S01]  /*2d60*/  ULDC.64 UR4, c[0x4][0x68] ;  /* 0x01001a0000047ab9 */ /* 0x000fe20000000a00 */
[----:B------:R-:W-:Y:S01]  /*2d70*/  ULDC.64 UR6, c[0x4][0x8] ;  /* 0x0100020000067ab9 */ /* 0x000fe20000000a00 */
[----:B------:R-:W-:Y:S01]  /*2d80*/  IMAD.U32 R4, RZ, RZ, UR4 ;  /* 0x00000004ff047e24 */ /* 0x000fe2000f8e00ff */
[----:B------:R1:W2:Y:S01]  /*2d90*/  LDC.64 R14, c[0x4][R0] ;  /* 0x01000000000e7b82 */ /* 0x0002a20000000a00 */
[----:B------:R-:W-:Y:S01]  /*2da0*/  MOV R5, UR5 ;  /* 0x0000000500057c02 */ /* 0x000fe20008000f00 */
[----:B------:R-:W-:Y:S01]  /*2db0*/  ULDC.64 UR4, c[0x4][0x70] ;  /* 0x01001c0000047ab9 */ /* 0x000fe20000000a00 */
[----:B------:R-:W-:Y:S01]  /*2dc0*/  MOV R10, UR6 ;  /* 0x00000006000a7c02 */ /* 0x000fe20008000f00 */
[----:B------:R-:W-:Y:S01]  /*2dd0*/  IMAD.U32 R6, RZ, RZ, UR4 ;  /* 0x00000004ff067e24 */ /* 0x000fe2000f8e00ff */
[----:B------:R-:W-:Y:S01]  /*2de0*/  MOV R12, 0x1 ;  /* 0x00000001000c7802 */ /* 0x000fe20000000f00 */
[----:B------:R-:W-:-:S02]  /*2df0*/  IMAD.U32 R7, RZ, RZ, UR5 ;  /* 0x00000005ff077e24 */ /* 0x000fc4000f8e00ff */
[----:B------:R-:W-:Y:S02]  /*2e00*/  IMAD.U32 R11, RZ, RZ, UR7 ;  /* 0x00000007ff0b7e24 */ /* 0x000fe4000f8e00ff */
[----:B------:R-:W-:Y:S02]  /*2e10*/  IMAD.MOV.U32 R8, RZ, RZ, 0x70 ;  /* 0x00000070ff087424 */ /* 0x000fe400078e00ff */
[----:B-1----:R-:W-:-:S07]  /*2e20*/  IMAD.MOV.U32 R13, RZ, RZ, RZ ;  /* 0x000000ffff0d7224 */ /* 0x002fce00078e00ff */
[----:B------:R-:W-:-:S07]  /*2e30*/  LEPC R20, `(.L_x_41) ;  /* 0x000000001014794e */ /* 0x000fce0000000000 */
[----:B--2--5:R-:W-:Y:S05]  /*2e40*/  CALL.ABS.NOINC R14 ;  /* 0x000000000e007343 */ /* 0x024fea0003c00000 */
.L_x_41:
[----:B------:R-:W-:-:S04]  /*2e50*/  UIADD3 UR4, UR49, 0x2200, URZ ;  /* 0x0000220031047890 */ /* 0x000fc8000fffe03f */
[----:B------:R-:W-:-:S06]  /*2e60*/  ULOP3.LUT UP0, URZ, UR4, 0x9f, URZ, 0xc0, !UPT ;  /* 0x0000009f043f7892 */ /* 0x000fcc000f80c03f */
[----:B------:R-:W-:-:S13]  /*2e70*/  PLOP3.LUT P0, PT, PT, PT, UP0, 0x80, 0x0 ;  /* 0x000000000000781c */ /* 0x000fda0003f0f008 */
[----:B------:R-:W-:Y:S05]  /*2e80*/  @!P0 BRA `(.L_x_42) ;  /* 0x0000000000408947 */ /* 0x000fea0003800000 */
        /* <DEDUP_REMOVED lines=16> */
.L_x_42:
[----:B------:R-:W2:Y:S02]  /*2f90*/  LDC.64 R8, c[0x0][0x590] ;  /* 0x00016400ff087b82 */ /* 0x000ea40000000a00 */
[----:B--2---:R-:W-:-:S04]  /*2fa0*/  ISETP.NE.U32.AND P2, PT, R8, RZ, PT ;  /* 0x000000ff0800720c */ /* 0x004fc80003f45070 */
[----:B------:R-:W-:-:S13]  /*2fb0*/  ISETP.NE.AND.EX P2, PT, R9, RZ, PT, P2 ;  /* 0x000000ff0900720c */ /* 0x000fda0003f45320 */
[----:B------:R-:W-:Y:S05]  /*2fc0*/  @!P2 BRA `(.L_x_43) ;  /* 0x000000000034a947 */ /* 0x000fea0003800000 */
[----:B------:R-:W-:Y:S02]  /*2fd0*/  ULDC.64 UR4, c[0x0][0x588] ;  /* 0x0001620000047ab9 */ /* 0x000fe40000000a00 */
[----:B------:R-:W-:-:S04]  /*2fe0*/  ISETP.NE.U32.AND P0, PT, RZ, UR4, PT ;  /* 0x00000004ff007c0c */ /* 0x000fc8000bf05070 */
[----:B------:R-:W-:-:S13]  /*2ff0*/  ISETP.NE.AND.EX P0, PT, RZ, UR5, PT, P0 ;  /* 0x00000005ff007c0c */ /* 0x000fda000bf05300 */
[----:B------:R-:W-:Y:S05]  /*3000*/  @!P0 BRA `(.L_x_44) ;  /* 0x0000000000188947 */ /* 0x000fea0003800000 */
[----:B------:R-:W2:Y:S01]  /*3010*/  LDC.64 R4, c[0x0][0x588] ;  /* 0x00016200ff047b82 */ /* 0x000ea20000000a00 */
[----:B------:R-:W-:-:S04]  /*3020*/  IMAD R3, R8, UR47, RZ ;  /* 0x0000002f08037c24 */ /* 0x000fc8000f8e02ff */
[----:B--2---:R-:W-:-:S05]  /*3030*/  IMAD.WIDE R4, R3, 0x4, R4 ;  /* 0x0000000403047825 */ /* 0x004fca00078e0204 */
[----:B-----5:R2:W5:Y:S01]  /*3040*/  LDG.E R57, desc[UR38][R4.64] ;  /* 0x0000002604397981 */ /* 0x020562000c1e1900 */
[----:B------:R-:W-:Y:S01]  /*3050*/  IMAD.MOV.U32 R56, RZ, RZ, 0x1 ;  /* 0x00000001ff387424 */ /* 0x000fe200078e00ff */
[----:B------:R-:W-:Y:S06]  /*3060*/  BRA `(.L_x_43) ;  /* 0x00000000000c7947 */ /* 0x000fec0003800000 */
.L_x_44:
[----:B------:R-:W-:Y:S01]  /*3070*/  ULDC UR4, c[0x0][0x580] ;  /* 0x0001600000047ab9 */ /* 0x000fe20000000800 */
[----:B------:R-:W-:Y:S01]  /*3080*/  MOV R56, 0x1 ;  /* 0x0000000100387802 */ /* 0x000fe20000000f00 */
[----:B-----5:R-:W-:-:S07]  /*3090*/  IMAD.U32 R57, RZ, RZ, UR4 ;  /* 0x00000004ff397e24 */ /* 0x020fce000f8e00ff */
.L_x_43:
[----:B------:R-:W3:Y:S02]  /*30a0*/  LDC.64 R6, c[0x0][0x5b0] ;  /* 0x00016c00ff067b82 */ /* 0x000ee40000000a00 */
[----:B---3--:R-:W-:-:S04]  /*30b0*/  ISETP.NE.U32.AND P0, PT, R6, RZ, PT ;  /* 0x000000ff0600720c */ /* 0x008fc80003f05070 */
[----:B------:R-:W-:-:S13]  /*30c0*/  ISETP.NE.AND.EX P0, PT, R7, RZ, PT, P0 ;  /* 0x000000ff0700720c */ /* 0x000fda0003f05300 */
[----:B------:R-:W-:Y:S05]  /*30d0*/  @!P0 BRA `(.L_x_45) ;  /* 0x00000000002c8947 */ /* 0x000fea0003800000 */
[----:B------:R-:W-:Y:S02]  /*30e0*/  ULDC.64 UR4, c[0x0][0x5a8] ;  /* 0x00016a0000047ab9 */ /* 0x000fe40000000a00 */
[----:B------:R-:W-:-:S04]  /*30f0*/  ISETP.NE.U32.AND P0, PT, RZ, UR4, PT ;  /* 0x00000004ff007c0c */ /* 0x000fc8000bf05070 */
[----:B------:R-:W-:-:S13]  /*3100*/  ISETP.NE.AND.EX P0, PT, RZ, UR5, PT, P0 ;  /* 0x00000005ff007c0c */ /* 0x000fda000bf05300 */
[----:B------:R-:W-:Y:S05]  /*3110*/  @!P0 BRA `(.L_x_46) ;  /* 0x0000000000148947 */ /* 0x000fea0003800000 */
[----:B--2---:R-:W2:Y:S01]  /*3120*/  LDC.64 R4, c[0x0][0x5a8] ;  /* 0x00016a00ff047b82 */ /* 0x004ea20000000a00 */
[----:B------:R-:W-:-:S04]  /*3130*/  IMAD R3, R6, UR47, RZ ;  /* 0x0000002f06037c24 */ /* 0x000fc8000f8e02ff */
[----:B--2---:R-:W-:-:S05]  /*3140*/  IMAD.WIDE R4, R3, 0x4, R4 ;  /* 0x0000000403047825 */ /* 0x004fca00078e0204 */
[----:B-----5:R3:W5:Y:S01]  /*3150*/  LDG.E R58, desc[UR38][R4.64] ;  /* 0x00000026043a7981 */ /* 0x020762000c1e1900 */
[----:B------:R-:W-:Y:S05]  /*3160*/  BRA `(.L_x_45) ;  /* 0x0000000000087947 */ /* 0x000fea0003800000 */
.L_x_46:
[----:B------:R-:W-:Y:S02]  /*3170*/  ULDC UR4, c[0x0][0x5a0] ;  /* 0x0001680000047ab9 */ /* 0x000fe40000000800 */
[----:B-----5:R-:W-:-:S07]  /*3180*/  IMAD.U32 R58, RZ, RZ, UR4 ;  /* 0x00000004ff3a7e24 */ /* 0x020fce000f8e00ff */
.L_x_45:
[----:B------:R-:W-:Y:S01]  /*3190*/  ULDC.64 UR4, c[0x0][0x588] ;  /* 0x0001620000047ab9 */ /* 0x000fe20000000a00 */
[----:B------:R-:W-:Y:S01]  /*31a0*/  ISETP.NE.U32.AND P3, PT, R8, RZ, PT ;  /* 0x000000ff0800720c */ /* 0x000fe20003f65070 */
[----:B------:R-:W-:Y:S02]  /*31b0*/  UISETP.NE.U32.AND UP0, UPT, UR4, URZ, UPT ;  /* 0x0000003f0400728c */ /* 0x000fe4000bf05070 */
[----:B------:R-:W-:Y:S02]  /*31c0*/  ISETP.NE.U32.AND P4, PT, RZ, UR4, PT ;  /* 0x00000004ff007c0c */ /* 0x000fe4000bf85070 */
[----:B------:R-:W-:Y:S01]  /*31d0*/  ISETP.NE.AND.EX P3, PT, R9, RZ, PT, P3 ;  /* 0x000000ff0900720c */ /* 0x000fe20003f65330 */
[----:B------:R-:W-:Y:S02]  /*31e0*/  UISETP.NE.AND.EX UP0, UPT, UR5, URZ, UPT, UP0 ;  /* 0x0000003f0500728c */ /* 0x000fe4000bf05300 */
[----:B------:R-:W-:Y:S02]  /*31f0*/  ISETP.NE.AND.EX P4, PT, RZ, UR5, PT, P4 ;  /* 0x00000005ff007c0c */ /* 0x000fe4000bf85340 */
[----:B------:R-:W-:-:S02]  /*3200*/  PLOP3.LUT P0, PT, PT, PT, PT, 0x8, 0x0 ;  /* 0x000000000000781c */ /* 0x000fc40003f0e170 */
[----:B------:R-:W-:-:S04]  /*3210*/  PLOP3.LUT P1, PT, PT, PT, UP0, 0x80, 0x0 ;  /* 0x000000000000781c */ /* 0x000fc80003f2f008 */
[----:B------:R-:W-:-:S05]  /*3220*/  PLOP3.LUT P1, PT, P1, PT, PT, 0x8, 0x0 ;  /* 0x000000000000781c */ /* 0x000fca0000f2e170 */
[----:B------:R-:W-:Y:S08]  /*3230*/  @P4 BRA P3, `(.L_x_47) ;  /* 0x0000000000244947 */ /* 0x000ff00001800000 */
[----:B------:R-:W-:Y:S04]  /*3240*/  BSSY B0, `(.L_x_47) ;  /* 0x0000008000007945 */ /* 0x000fe80003800000 */
[----:B------:R-:W-:Y:S05]  /*3250*/  @!P2 BRA `(.L_x_48) ;  /* 0x000000000014a947 */ /* 0x000fea0003800000 */
[----:B------:R-:W-:Y:S02]  /*3260*/  LOP3.LUT P3, RZ, R56, 0xff, RZ, 0xc0, !PT ;  /* 0x000000ff38ff7812 */ /* 0x000fe4000786c0ff */
[----:B------:R-:W-:-:S11]  /*3270*/  PLOP3.LUT P0, PT, P1, PT, PT, 0x80, 0x0 ;  /* 0x000000000000781c */ /* 0x000fd60000f0f070 */
[----:B------:R-:W-:Y:S05]  /*3280*/  @!P3 BRA `(.L_x_49) ;  /* 0x00000000000cb947 */ /* 0x000fea0003800000 */
[----:B-----5:R-:W-:Y:S01]  /*3290*/  FSETP.EQ.AND P0, PT, R57, RZ, PT ;  /* 0x000000ff3900720b */ /* 0x020fe20003f02000 */
[----:B------:R-:W-:-:S12]  /*32a0*/  BRA `(.L_x_49) ;  /* 0x0000000000047947 */ /* 0x000fd80003800000 */
.L_x_48:
[----:B-----5:R-:W-:-:S13]  /*32b0*/  FSETP.EQ.AND P0, PT, R57, RZ, PT ;  /* 0x000000ff3900720b */ /* 0x020fda0003f02000 */
.L_x_49:
[----:B------:R-:W-:Y:S05]  /*32c0*/  BSYNC B0 ;  /* 0x0000000000007941 */ /* 0x000fea0003800000 */
.L_x_47:
[----:B------:R-:W-:Y:S04]  /*32d0*/  BSSY B0, `(.L_x_50) ;  /* 0x0000007000007945 */ /* 0x000fe80003800000 */
[----:B------:R-:W-:Y:S05]  /*32e0*/  @!P2 BRA `(.L_x_51) ;  /* 0x000000000010a947 */ /* 0x000fea0003800000 */
[----:B------:R-:W-:-:S13]  /*32f0*/  LOP3.LUT P2, RZ, R56, 0xff, RZ, 0xc0, !PT ;  /* 0x000000ff38ff7812 */ /* 0x000fda000784c0ff */
[----:B------:R-:W-:Y:S05]  /*3300*/  @!P2 BRA `(.L_x_52) ;  /* 0x00000000000ca947 */ /* 0x000fea0003800000 */
[----:B-----5:R-:W-:Y:S01]  /*3310*/  FSETP.EQ.AND P1, PT, R57, RZ, PT ;  /* 0x000000ff3900720b */ /* 0x020fe20003f22000 */
[----:B------:R-:W-:-:S12]  /*3320*/  BRA `(.L_x_52) ;  /* 0x0000000000047947 */ /* 0x000fd80003800000 */
.L_x_51:
[----:B-----5:R-:W-:-:S13]  /*3330*/  FSETP.EQ.AND P1, PT, R57, RZ, PT ;  /* 0x000000ff3900720b */ /* 0x020fda0003f22000 */
.L_x_52:
[----:B------:R-:W-:Y:S05]  /*3340*/  BSYNC B0 ;  /* 0x0000000000007941 */ /* 0x000fea0003800000 */
.L_x_50:
[----:B------:R-:W-:Y:S01]  /*3350*/  BSSY B0, `(.L_x_53) ;  /* 0x0000036000007945 */ /* 0x000fe20003800000 */
[----:B------:R-:W-:Y:S02]  /*3360*/  CS2R R6, SRZ ;  /* 0x0000000000067805 */ /* 0x000fe4000001ff00 */
[----:B--23--:R-:W-:Y:S01]  /*3370*/  CS2R R4, SRZ ;  /* 0x0000000000047805 */ /* 0x00cfe2000001ff00 */
[----:B------:R-:W-:Y:S06]  /*3380*/  @P0 BRA `(.L_x_54) ;  /* 0x0000000000c80947 */ /* 0x000fec0003800000 */
[----:B------:R-:W-:-:S13]  /*3390*/  ISETP.NE.AND P3, PT, R60, 0x3, PT ;  /* 0x000000033c00780c */ /* 0x000fda0003f65270 */
[----:B------:R-:W-:Y:S05]  /*33a0*/  @!P3 BRA `(.L_x_55) ;  /* 0x000000000004b947 */ /* 0x000fea0003800000 */
[----:B------:R-:W-:Y:S01]  /*33b0*/  BPT.TRAP 0x1 ;  /* 0x000000040000795c */ /* 0x000fe20000300000 */
.L_x_55:
[----:B------:R-:W-:Y:S01]  /*33c0*/  LEA R13, R64, UR49, 0x3 ;  /* 0x00000031400d7c11 */ /* 0x000fe2000f8e18ff */
[----:B------:R-:W-:Y:S01]  /*33d0*/  BSSY B1, `(.L_x_56) ;  /* 0x0000005000017945 */ /* 0x000fe20003800000 */
[----:B-1----:R-:W-:Y:S02]  /*33e0*/  SHF.L.U32 R0, R61, 0x1f, RZ ;  /* 0x0000001f3d007819 */ /* 0x002fe400000006ff */
[----:B------:R-:W-:Y:S02]  /*33f0*/  CS2R R6, SRZ ;  /* 0x0000000000067805 */ /* 0x000fe4000001ff00 */
[----:B------:R-:W1:Y:S02]  /*3400*/  SYNCS.PHASECHK.TRANS64.TRYWAIT P2, [R13+URZ+0x110], R0 ;  /* 0x000110000d0075a7 */ /* 0x000e64000804017f */
[----:B-1----:R-:W-:Y:S05]  /*3410*/  @!P2 BRA `(.L_x_57) ;  /* 0x0000007000b4a947 */ /* 0x002fea0003800000 */
.L_x_243:
[----:B------:R-:W-:Y:S05]  /*3420*/  BSYNC B1 ;  /* 0x0000000000017941 */ /* 0x000fea0003800000 */
.L_x_56:
[----:B------:R-:W-:Y:S01]  /*3430*/  BSSY B1, `(.L_x_58) ;  /* 0x0000016000017945 */ /* 0x000fe20003800000 */
[----:B------:R-:W-:-:S03]  /*3440*/  CS2R R4, SRZ ;  /* 0x0000000000047805 */ /* 0x000fc6000001ff00 */
[----:B------:R-:W-:Y:S05]  /*3450*/  @P1 BRA `(.L_x_59) ;  /* 0x00000000004c1947 */ /* 0x000fea0003800000 */
[----:B------:R-:W-:Y:S02]  /*3460*/  SHF.R.U32.HI R3, RZ, 0x4, R18 ;  /* 0x00000004ff037819 */ /* 0x000fe40000011612 */
[----:B-1----:R-:W-:Y:S02]  /*3470*/  LEA R0, R64, R59, 0xc ;  /* 0x0000003b40007211 */ /* 0x002fe400078e60ff */
[----:B------:R-:W-:-:S03]  /*3480*/  LOP3.LUT P2, RZ, R3, 0x1, RZ, 0xc0, !PT ;  /* 0x0000000103ff7812 */ /* 0x000fc6000784c0ff */
[----:B------:R-:W-:Y:S01]  /*3490*/  VIADD R3, R0, UR49 ;  /* 0x0000003100037c36 */ /* 0x000fe20008000000 */
[----:B------:R-:W-:Y:S03]  /*34a0*/  LDS.U16 R5, [R0+UR49+0x308] ;  /* 0x0003083100057984 */ /* 0x000fe60008000400 */
[C---:B------:R-:W-:Y:S01]  /*34b0*/  VIADD R4, R3.reuse, 0x200 ;  /* 0x0000020003047836 */ /* 0x040fe20000000000 */
[----:B------:R-:W-:Y:S01]  /*34c0*/  IADD3 R7, R3, 0x210, RZ ;  /* 0x0000021003077810 */ /* 0x000fe20007ffe0ff */
[----:B------:R-:W1:Y:S04]  /*34d0*/  LDS.U16 R6, [R0+UR49+0x208] ;  /* 0x0002083100067984 */ /* 0x000e680008000400 */
[----:B------:R-:W-:Y:S01]  /*34e0*/  @P2 VIADD R7, R4, 0xfffffff0 ;  /* 0xfffffff004072836 */ /* 0x000fe20000000000 */
[----:B------:R-:W-:Y:S04]  /*34f0*/  LDS.U16 R3, [R0+UR49+0x200] ;  /* 0x0002003100037984 */ /* 0x000fe80008000400 */
[----:B------:R-:W2:Y:S04]  /*3500*/  LDS.U16 R4, [R0+UR49+0x300] ;  /* 0x0003003100047984 */ /* 0x000ea80008000400 */
[----:B------:R-:W-:Y:S04]  /*3510*/  LDS.U16 R8, [R7+0x100] ;  /* 0x0001000007087984 */ /* 0x000fe80000000400 */
[----:B------:R-:W3:Y:S04]  /*3520*/  LDS.U16 R9, [R7] ;  /* 0x0000000007097984 */ /* 0x000ee80000000400 */
[----:B------:R-:W-:Y:S04]  /*3530*/  LDS.U16 R10, [R7+0x108] ;  /* 0x00010800070a7984 */ /* 0x000fe80000000400 */
[----:B------:R-:W4:Y:S01]  /*3540*/  LDS.U16 R11, [R7+0x8] ;  /* 0x00000800070b7984 */ /* 0x000f220000000400 */
[----:B-1----:R-:W-:-:S02]  /*3550*/  PRMT R5, R6, 0x5410, R5 ;  /* 0x0000541006057816 */ /* 0x002fc40000000005 */
[----:B--2---:R-:W-:Y:S02]  /*3560*/  PRMT R4, R3, 0x5410, R4 ;  /* 0x0000541003047816 */ /* 0x004fe40000000004 */
[----:B---3--:R-:W-:Y:S02]  /*3570*/  PRMT R6, R9, 0x5410, R8 ;  /* 0x0000541009067816 */ /* 0x008fe40000000008 */
[----:B----4-:R-:W-:-:S07]  /*3580*/  PRMT R7, R11, 0x5410, R10 ;  /* 0x000054100b077816 */ /* 0x010fce000000000a */
.L_x_59:
[----:B------:R-:W-:Y:S05]  /*3590*/  BSYNC B1 ;  /* 0x0000000000017941 */ /* 0x000fea0003800000 */
.L_x_58:
[----:B------:R-:W-:Y:S01]  /*35a0*/  @!PT LDS RZ, [RZ] ;  /* 0x00000000fffff984 */ /* 0x000fe20000000800 */
[----:B------:R-:W-:Y:S01]  /*35b0*/  @!PT LDS RZ, [RZ] ;  /* 0x00000000fffff984 */ /* 0x000fe20000000800 */
[----:B------:R-:W-:Y:S01]  /*35c0*/  @!PT LDS RZ, [RZ] ;  /* 0x00000000fffff984 */ /* 0x000fe20000000800 */
[----:B------:R-:W-:Y:S01]  /*35d0*/  @!PT LDS RZ, [RZ] ;  /* 0x00000000fffff984 */ /* 0x000fe20000000800 */
[----:B------:R2:W-:Y:S06]  /*35e0*/  MEMBAR.ALL.CTA ;  /* 0x0000000000007992 */ /* 0x0005ec0000008000 */
[----:B--2---:R-:W2:Y:S01]  /*35f0*/  FENCE.VIEW.ASYNC.S ;  /* 0x00000000000073c6 */ /* 0x004ea20000000000 */
[----:B------:R-:W-:Y:S05]  /*3600*/  @!P3 BRA `(.L_x_60) ;  /* 0x000000000004b947 */ /* 0x000fea0003800000 */
[----:B------:R-:W-:Y:S01]  /*3610*/  BPT.TRAP 0x1 ;  /* 0x000000040000795c */ /* 0x000fe20000300000 */
.L_x_60:
[----:B------:R-:W3:Y:S01]  /*3620*/  S2R R3, SR_CgaCtaId ;  /* 0x0000000000037919 */ /* 0x000ee20000008800 */
[----:B-1----:R-:W-:Y:S01]  /*3630*/  VIADD R0, R13, 0x120 ;  /* 0x000001200d007836 */ /* 0x002fe20000000000 */
[----:B------:R-:W-:-:S04]  /*3640*/  IADD3 R64, R64, 0x1, RZ ;  /* 0x0000000140407810 */ /* 0x000fc80007ffe0ff */
[----:B------:R-:W-:-:S04]  /*3650*/  ISETP.NE.AND P2, PT, R64, 0x2, PT ;  /* 0x000000024000780c */ /* 0x000fc80003f45270 */
[----:B------:R-:W-:Y:S02]  /*3660*/  SEL R64, R64, RZ, P2 ;  /* 0x000000ff40407207 */ /* 0x000fe40001000000 */
[----:B---3--:R-:W-:-:S04]  /*3670*/  PRMT R0, R3, 0x654, R0 ;  /* 0x0000065403007816 */ /* 0x008fc80000000000 */
[----:B--2---:R1:W-:Y:S02]  /*3680*/  SYNCS.ARRIVE.TRANS64.RED.A1T0 RZ, [R0+URZ], RZ ;  /* 0x000000ff00ff79a7 */ /* 0x0043e4000810043f */
[----:B-1----:R-:W-:-:S04]  /*3690*/  SEL R0, RZ, 0x1, P2 ;  /* 0x00000001ff007807 */ /* 0x002fc80001000000 */
[----:B------:R-:W-:-:S07]  /*36a0*/  LOP3.LUT R61, R61, R0, RZ, 0x3c, !PT ;  /* 0x000000003d3d7212 */ /* 0x000fce00078e3cff */
.L_x_54:
[----:B------:R-:W-:Y:S05]  /*36b0*/  BSYNC B0 ;  /* 0x0000000000007941 */ /* 0x000fea0003800000 */
.L_x_53:
[-C--:B-1----:R-:W-:Y:S01]  /*36c0*/  F2FP.F16.E4M3.UNPACK_B R0, R4.reuse ;  /* 0x00000004ff00723e */ /* 0x082fe200020006ff */
[C---:B-----5:R-:W-:Y:S01]  /*36d0*/  FMUL R12, R58.reuse, R93 ;  /* 0x0000005d3a0c7220 */ /* 0x060fe20000400000 */
[----:B------:R-:W-:Y:S01]  /*36e0*/  F2FP.F16.E4M3.UNPACK_B R3, R4.H1 ;  /* 0x00000004ff03723e */ /* 0x000fe200030006ff */
[C---:B------:R-:W-:Y:S01]  /*36f0*/  FMUL R11, R58.reuse, R96 ;  /* 0x000000603a0b7220 */ /* 0x040fe20000400000 */
[----:B------:R-:W-:Y:S01]  /*3700*/  F2FP.F16.E4M3.UNPACK_B R9, R5 ;  /* 0x00000005ff09723e */ /* 0x000fe200020006ff */
[--C-:B------:R-:W-:Y:S02]  /*3710*/  HADD2.F32 R8, -RZ, R0.reuse.H0_H0 ;  /* 0x20000000ff087230 */ /* 0x100fe40000004100 */
[C---:B------:R-:W-:Y:S01]  /*3720*/  FMUL R91, R58.reuse, R91 ;  /* 0x0000005b3a5b7220 */ /* 0x040fe20000400000 */
[----:B------:R-:W-:Y:S02]  /*3730*/  HADD2.F32 R0, -RZ, R0.H1_H1 ;  /* 0x30000000ff007230 */ /* 0x000fe40000004100 */
[----:B------:R-:W-:Y:S01]  /*3740*/  FMUL R94, R58, R94 ;  /* 0x0000005e3a5e7220 */ /* 0x000fe20000400000 */
[----:B------:R-:W-:-:S02]  /*3750*/  HADD2.F32 R10, -RZ, R3.H0_H0 ;  /* 0x20000003ff0a7230 */ /* 0x000fc40000004100 */
[C---:B------:R-:W-:Y:S01]  /*3760*/  FFMA R12, R57.reuse, R8, R12 ;  /* 0x00000008390c7223 */ /* 0x040fe2000000000c */
[----:B------:R-:W-:Y:S02]  /*3770*/  HADD2.F32 R8, -RZ, R9.H0_H0 ;  /* 0x20000009ff087230 */ /* 0x000fe40000004100 */
[C---:B------:R-:W-:Y:S01]  /*3780*/  FFMA R11, R57.reuse, R0, R11 ;  /* 0x00000000390b7223 */ /* 0x040fe2000000000b */
[----:B------:R-:W-:Y:S02]  /*3790*/  HADD2.F32 R0, -RZ, R3.H1_H1 ;  /* 0x30000003ff007230 */ /* 0x000fe40000004100 */
[C---:B------:R-:W-:Y:S01]  /*37a0*/  FFMA R91, R57.reuse, R10, R91 ;  /* 0x0000000a395b7223 */ /* 0x040fe2000000005b */
[----:B------:R-:W-:Y:S02]  /*37b0*/  HADD2.F32 R10, -RZ, R9.H1_H1 ;  /* 0x30000009ff0a7230 */ /* 0x000fe40000004100 */
[C---:B------:R-:W-:Y:S01]  /*37c0*/  FMUL R89, R58.reuse, R89 ;  /* 0x000000593a597220 */ /* 0x040fe20000400000 */
[----:B------:R-:W-:Y:S01]  /*37d0*/  F2FP.F16.E4M3.UNPACK_B R3, R5.H1 ;  /* 0x00000005ff03723e */ /* 0x000fe200030006ff */
[----:B------:R-:W-:Y:S01]  /*37e0*/  FMUL R9, R58, R92 ;  /* 0x0000005c3a097220 */ /* 0x000fe20000400000 */
[C---:B------:R-:W-:Y:S01]  /*37f0*/  FFMA R94, R57.reuse, R0, R94 ;  /* 0x00000000395e7223 */ /* 0x040fe2000000005e */
[----:B------:R-:W-:Y:S01]  /*3800*/  FFMA R89, R57, R8, R89 ;  /* 0x0000000839597223 */ /* 0x000fe20000000059 */
[----:B------:R-:W-:-:S02]  /*3810*/  IMAD.MOV.U32 R43, RZ, RZ, 0x3bbb989d ;  /* 0x3bbb989dff2b7424 */ /* 0x000fc400078e00ff */
[C---:B------:R-:W-:Y:S01]  /*3820*/  FFMA R13, R57.reuse, R10, R9 ;  /* 0x0000000a390d7223 */ /* 0x040fe20000000009 */
[--C-:B------:R-:W-:Y:S01]  /*3830*/  HADD2.F32 R0, -RZ, R3.reuse.H0_H0 ;  /* 0x20000003ff007230 */ /* 0x100fe20000004100 */
[----:B------:R-:W-:Y:S01]  /*3840*/  F2FP.F16.E4M3.UNPACK_B R9, R6 ;  /* 0x00000006ff09723e */ /* 0x000fe200020006ff */
[----:B------:R-:W-:Y:S02]  /*3850*/  HADD2.F32 R8, -RZ, R3.H1_H1 ;  /* 0x30000003ff087230 */ /* 0x000fe40000004100 */
[C---:B------:R-:W-:Y:S01]  /*3860*/  FMUL R3, R58.reuse, R90 ;  /* 0x0000005a3a037220 */ /* 0x040fe20000400000 */
[----:B------:R-:W-:Y:S02]  /*3870*/  IMAD.MOV.U32 R45, RZ, RZ, 0x437c0000 ;  /* 0x437c0000ff2d7424 */ /* 0x000fe400078e00ff */
[----:B------:R-:W-:Y:S01]  /*3880*/  FMUL R88, R58, R88 ;  /* 0x000000583a587220 */ /* 0x000fe20000400000 */
[--C-:B------:R-:W-:Y:S02]  /*3890*/  HADD2.F32 R10, -RZ, R9.reuse.H0_H0 ;  /* 0x20000009ff0a7230 */ /* 0x100fe40000004100 */
[----:B------:R-:W-:Y:S01]  /*38a0*/  FFMA R15, R57, R8, R3 ;  /* 0x00000008390f7223 */ /* 0x000fe20000000003 */
[----:B------:R-:W-:Y:S01]  /*38b0*/  FFMA.SAT R3, -R12, R43, 0.5 ;  /* 0x3f0000000c037423 */ /* 0x000fe2000000212b */
[----:B------:R-:W-:-:S02]  /*38c0*/  HADD2.F32 R8, -RZ, R9.H1_H1 ;  /* 0x30000009ff087230 */ /* 0x000fc40000004100 */
[C---:B------:R-:W-:Y:S01]  /*38d0*/  FMUL R85, R58.reuse, R85 ;  /* 0x000000553a557220 */ /* 0x040fe20000400000 */
[----:B------:R-:W-:Y:S01]  /*38e0*/  FMUL R14, R58, R87 ;  /* 0x000000573a0e7220 */ /* 0x000fe20000400000 */
[----:B------:R-:W-:Y:S01]  /*38f0*/  FFMA.RM R20, R3, R45, 12582913 ;  /* 0x4b40000103147423 */ /* 0x000fe2000000402d */
[-C--:B------:R-:W-:Y:S01]  /*3900*/  FFMA.SAT R9, -R94, R43.reuse, 0.5 ;  /* 0x3f0000005e097423 */ /* 0x080fe2000000212b */
[C---:B------:R-:W-:Y:S01]  /*3910*/  FFMA R88, R57.reuse, R8, R88 ;  /* 0x0000000839587223 */ /* 0x040fe20000000058 */
[----:B------:R-:W-:Y:S01]  /*3920*/  FFMA R85, R57, R10, R85 ;  /* 0x0000000a39557223 */ /* 0x000fe20000000055 */
[-C--:B------:R-:W-:Y:S01]  /*3930*/  FFMA.SAT R8, -R91, R43.reuse, 0.5 ;  /* 0x3f0000005b087423 */ /* 0x080fe2000000212b */
[----:B------:R-:W-:Y:S01]  /*3940*/  FFMA.SAT R10, -R11, R43, 0.5 ;  /* 0x3f0000000b0a7423 */ /* 0x000fe2000000212b */
[----:B------:R-:W-:Y:S01]  /*3950*/  FADD R3, R20, -12583039 ;  /* 0xcb40007f14037421 */ /* 0x000fe20000000000 */
[----:B------:R-:W-:Y:S01]  /*3960*/  FFMA R14, R57, R0, R14 ;  /* 0x00000000390e7223 */ /* 0x000fe2000000000e */
[----:B------:R-:W-:Y:S01]  /*3970*/  F2FP.F16.E4M3.UNPACK_B R0, R6.H1 ;  /* 0x00000006ff00723e */ /* 0x000fe200030006ff */
[-C--:B------:R-:W-:Y:S01]  /*3980*/  FFMA.RM R25, R8, R45.reuse, 12582913 ;  /* 0x4b40000108197423 */ /* 0x080fe2000000402d */
[-C--:B------:R-:W-:Y:S01]  /*3990*/  FFMA.RM R21, R10, R45.reuse, 12582913 ;  /* 0x4b4000010a157423 */ /* 0x080fe2000000402d */
[----:B------:R-:W-:Y:S01]  /*39a0*/  FFMA R3, -R12, 1.4426950216293334961, -R3 ;  /* 0x3fb8aa3b0c037823 */ /* 0x000fe20000000903 */
[----:B------:R-:W-:Y:S01]  /*39b0*/  FFMA.RM R27, R9, R45, 12582913 ;  /* 0x4b400001091b7423 */ /* 0x000fe2000000402d */
[----:B------:R-:W-:Y:S01]  /*39c0*/  FADD R8, R25, -12583039 ;  /* 0xcb40007f19087421 */ /* 0x000fe20000000000 */
[----:B------:R-:W-:-:S02]  /*39d0*/  HADD2.F32 R10, -RZ, R0.H0_H0 ;  /* 0x20000000ff0a7230 */ /* 0x000fc40000004100 */
[----:B------:R-:W-:Y:S01]  /*39e0*/  FADD R24, R21, -12583039 ;  /* 0xcb40007f15187421 */ /* 0x000fe20000000000 */
[----:B------:R-:W-:Y:S01]  /*39f0*/  FFMA R12, -R12, 1.925963033500011079e-08, R3 ;  /* 0x32a570600c0c7823 */ /* 0x000fe20000000103 */
[----:B------:R-:W-:Y:S02]  /*3a00*/  HADD2.F32 R0, -RZ, R0.H1_H1 ;  /* 0x30000000ff007230 */ /* 0x000fe40000004100 */
[----:B------:R-:W-:Y:S01]  /*3a10*/  FMUL R86, R58, R86 ;  /* 0x000000563a567220 */ /* 0x000fe20000400000 */
[----:B------:R-:W-:Y:S01]  /*3a20*/  F2FP.F16.E4M3.UNPACK_B R3, R7 ;  /* 0x00000007ff03723e */ /* 0x000fe200020006ff */
[----:B------:R-:W-:Y:S01]  /*3a30*/  FFMA.SAT R26, -R89, R43, 0.5 ;  /* 0x3f000000591a7423 */ /* 0x000fe2000000212b */
[----:B------:R-:W-:Y:S01]  /*3a40*/  FFMA R8, -R91, 1.4426950216293334961, -R8 ;  /* 0x3fb8aa3b5b087823 */ /* 0x000fe20000000908 */
[----:B------:R-:W-:Y:S01]  /*3a50*/  FADD R9, R27, -12583039 ;  /* 0xcb40007f1b097421 */ /* 0x000fe20000000000 */
[----:B------:R-:W-:Y:S01]  /*3a60*/  FFMA R24, -R11, 1.4426950216293334961, -R24 ;  /* 0x3fb8aa3b0b187823 */ /* 0x000fe20000000918 */
[----:B------:R-:W-:Y:S01]  /*3a70*/  FFMA R86, R57, R0, R86 ;  /* 0x0000000039567223 */ /* 0x000fe20000000056 */
[----:B------:R-:W-:Y:S01]  /*3a80*/  FFMA.RM R28, R26, R45, 12582913 ;  /* 0x4b4000011a1c7423 */ /* 0x000fe2000000402d */
[----:B------:R-:W-:Y:S01]  /*3a90*/  FFMA R91, -R91, 1.925963033500011079e-08, R8 ;  /* 0x32a570605b5b7823 */ /* 0x000fe20000000108 */
[----:B------:R-:W-:-:S02]  /*3aa0*/  HADD2.F32 R0, -RZ, R3.H0_H0 ;  /* 0x20000003ff007230 */ /* 0x000fc40000004100 */
[----:B------:R-:W-:Y:S01]  /*3ab0*/  FFMA R9, -R94, 1.4426950216293334961, -R9 ;  /* 0x3fb8aa3b5e097823 */ /* 0x000fe20000000909 */
[----:B------:R-:W-:Y:S01]  /*3ac0*/  FFMA R24, -R11, 1.925963033500011079e-08, R24 ;  /* 0x32a570600b187823 */ /* 0x000fe20000000118 */
[----:B------:R-:W-:Y:S01]  /*3ad0*/  FMUL R8, R58, R81 ;  /* 0x000000513a087220 */ /* 0x000fe20000400000 */
[----:B------:R1:W2:Y:S01]  /*3ae0*/  MUFU.EX2 R11, R12 ;  /* 0x0000000c000b7308 */ /* 0x0002a20000000800 */
[-C--:B------:R-:W-:Y:S01]  /*3af0*/  FFMA.SAT R30, -R15, R43.reuse, 0.5 ;  /* 0x3f0000000f1e7423 */ /* 0x080fe2000000212b */
[-C--:B------:R-:W-:Y:S01]  /*3b00*/  FFMA.SAT R29, -R13, R43.reuse, 0.5 ;  /* 0x3f0000000d1d7423 */ /* 0x080fe2000000212b */
[----:B------:R-:W-:Y:S01]  /*3b10*/  FFMA R94, -R94, 1.925963033500011079e-08, R9 ;  /* 0x32a570605e5e7823 */ /* 0x000fe20000000109 */
[----:B------:R-:W-:Y:S01]  /*3b20*/  FFMA R9, R57, R0, R8 ;  /* 0x0000000039097223 */ /* 0x000fe20000000008 */
[----:B------:R-:W-:Y:S02]  /*3b30*/  HADD2.F32 R8, -RZ, R3.H1_H1 ;  /* 0x30000003ff087230 */ /* 0x000fe40000004100 */
[----:B------:R-:W-:Y:S01]  /*3b40*/  FFMA.SAT R3, -R14, R43, 0.5 ;  /* 0x3f0000000e037423 */ /* 0x000fe2000000212b */
[-C--:B------:R-:W-:Y:S01]  /*3b50*/  FFMA.RM R32, R30, R45.reuse, 12582913 ;  /* 0x4b4000011e207423 */ /* 0x080fe2000000402d */
[----:B------:R-:W-:Y:S01]  /*3b60*/  FFMA.RM R29, R29, R45, 12582913 ;  /* 0x4b4000011d1d7423 */ /* 0x000fe2000000402d */
[----:B-1----:R-:W-:Y:S01]  /*3b70*/  FADD R12, R28, -12583039 ;  /* 0xcb40007f1c0c7421 */ /* 0x002fe20000000000 */
[----:B------:R-:W-:Y:S01]  /*3b80*/  FMUL R84, R58, R84 ;  /* 0x000000543a547220 */ /* 0x000fe20000400000 */
[----:B------:R-:W-:Y:S01]  /*3b90*/  F2FP.F16.E4M3.UNPACK_B R0, R7.H1 ;  /* 0x00000007ff00723e */ /* 0x000fe200030006ff */
[----:B------:R-:W-:Y:S01]  /*3ba0*/  FFMA.RM R3, R3, R45, 12582913 ;  /* 0x4b40000103037423 */ /* 0x000fe2000000402d */
[----:B------:R-:W-:Y:S01]  /*3bb0*/  FFMA R12, -R89, 1.4426950216293334961, -R12 ;  /* 0x3fb8aa3b590c7823 */ /* 0x000fe2000000090c */
[----:B------:R-:W-:Y:S01]  /*3bc0*/  FADD R34, R32, -12583039 ;  /* 0xcb40007f20227421 */ /* 0x000fe20000000000 */
[----:B------:R-:W-:Y:S01]  /*3bd0*/  FMUL R83, R58, R83 ;  /* 0x000000533a537220 */ /* 0x000fe20000400000 */
[----:B------:R-:W-:Y:S01]  /*3be0*/  FFMA R84, R57, R8, R84 ;  /* 0x0000000839547223 */ /* 0x000fe20000000054 */
[----:B------:R-:W-:Y:S01]  /*3bf0*/  FFMA R89, -R89, 1.925963033500011079e-08, R12 ;  /* 0x32a5706059597823 */ /* 0x000fe2000000010c */
[----:B------:R-:W-:Y:S01]  /*3c00*/  FADD R12, R29, -12583039 ;  /* 0xcb40007f1d0c7421 */ /* 0x000fe20000000000 */
[----:B------:R-:W-:-:S02]  /*3c10*/  HADD2.F32 R8, -RZ, R0.H0_H0 ;  /* 0x20000000ff087230 */ /* 0x000fc40000004100 */
[----:B------:R-:W-:Y:S01]  /*3c20*/  FADD R31, R3, -12583039 ;  /* 0xcb40007f031f7421 */ /* 0x000fe20000000000 */
[----:B------:R-:W-:Y:S01]  /*3c30*/  FFMA R34, -R15, 1.4426950216293334961, -R34 ;  /* 0x3fb8aa3b0f227823 */ /* 0x000fe20000000922 */
[----:B------:R-:W-:Y:S02]  /*3c40*/  HADD2.F32 R0, -RZ, R0.H1_H1 ;  /* 0x30000000ff007230 */ /* 0x000fe40000004100 */
[----:B------:R-:W-:Y:S01]  /*3c50*/  FFMA R12, -R13, 1.4426950216293334961, -R12 ;  /* 0x3fb8aa3b0d0c7823 */ /* 0x000fe2000000090c */
[----:B------:R-:W-:Y:S01]  /*3c60*/  FMUL R82, R58, R82 ;  /* 0x000000523a527220 */ /* 0x000fe20000400000 */
[----:B------:R-:W-:Y:S01]  /*3c70*/  FFMA R10, R57, R10, R83 ;  /* 0x0000000a390a7223 */ /* 0x000fe20000000053 */
[----:B------:R-:W-:Y:S01]  /*3c80*/  FFMA R31, -R14, 1.4426950216293334961, -R31 ;  /* 0x3fb8aa3b0e1f7823 */ /* 0x000fe2000000091f */
[----:B------:R-:W-:Y:S01]  /*3c90*/  FFMA R34, -R15, 1.925963033500011079e-08, R34 ;  /* 0x32a570600f227823 */ /* 0x000fe20000000122 */
[----:B------:R-:W-:Y:S01]  /*3ca0*/  FFMA R13, -R13, 1.925963033500011079e-08, R12 ;  /* 0x32a570600d0d7823 */ /* 0x000fe2000000010c */
[----:B------:R-:W-:Y:S01]  /*3cb0*/  FFMA.SAT R15, -R88, R43, 0.5 ;  /* 0x3f000000580f7423 */ /* 0x000fe2000000212b */
[----:B------:R-:W-:Y:S01]  /*3cc0*/  FFMA R82, R57, R0, R82 ;  /* 0x0000000039527223 */ /* 0x000fe20000000052 */
[----:B------:R-:W-:Y:S01]  /*3cd0*/  FMUL R12, R58, R79 ;  /* 0x0000004f3a0c7220 */ /* 0x000fe20000400000 */
[----:B------:R-:W-:Y:S01]  /*3ce0*/  FFMA.SAT R0, -R10, R43, 0.5 ;  /* 0x3f0000000a007423 */ /* 0x000fe2000000212b */
[----:B------:R-:W-:Y:S01]  /*3cf0*/  FFMA R31, -R14, 1.925963033500011079e-08, R31 ;  /* 0x32a570600e1f7823 */ /* 0x000fe2000000011f */
[-C--:B------:R-:W-:Y:S01]  /*3d00*/  FFMA.RM R15, R15, R45.reuse, 12582913 ;  /* 0x4b4000010f0f7423 */ /* 0x080fe2000000402d */
[----:B------:R-:W-:Y:S01]  /*3d10*/  FFMA R8, R57, R8, R12 ;  /* 0x0000000839087223 */ /* 0x000fe2000000000c */
[----:B------:R-:W-:Y:S01]  /*3d20*/  FFMA.RM R35, R0, R45, 12582913 ;  /* 0x4b40000100237423 */ /* 0x000fe2000000402d */
[----:B------:R-:W-:Y:S01]  /*3d30*/  LOP3.LUT R0, R18, 0xff, RZ, 0xc0, !PT ;  /* 0x000000ff12007812 */ /* 0x000fe200078ec0ff */
[----:B------:R1:W-:Y:S01]  /*3d40*/  MUFU.EX2 R12, R31 ;  /* 0x0000001f000c7308 */ /* 0x0003e20000000800 */
[-C--:B------:R-:W-:Y:S01]  /*3d50*/  FFMA.SAT R33, -R85, R43.reuse, 0.5 ;  /* 0x3f00000055217423 */ /* 0x080fe2000000212b */
[----:B------:R-:W-:Y:S01]  /*3d60*/  FADD R37, R35, -12583039 ;  /* 0xcb40007f23257421 */ /* 0x000fe20000000000 */
[----:B------:R-:W-:Y:S01]  /*3d70*/  IADD3 R0, R0, 0x1f, RZ ;  /* 0x0000001f00007810 */ /* 0x000fe20007ffe0ff */
[-C--:B------:R-:W-:Y:S01]  /*3d80*/  FFMA.SAT R36, -R86, R43.reuse, 0.5 ;  /* 0x3f00000056247423 */ /* 0x080fe2000000212b */
[-C--:B------:R-:W-:Y:S01]  /*3d90*/  FFMA.SAT R38, -R84, R43.reuse, 0.5 ;  /* 0x3f00000054267423 */ /* 0x080fe2000000212b */
[-C--:B------:R-:W-:Y:S01]  /*3da0*/  FFMA.SAT R42, -R82, R43.reuse, 0.5 ;  /* 0x3f000000522a7423 */ /* 0x080fe2000000212b */
[----:B------:R-:W-:Y:S01]  /*3db0*/  FFMA R37, -R10, 1.4426950216293334961, -R37 ;  /* 0x3fb8aa3b0a257823 */ /* 0x000fe20000000925 */
[----:B------:R-:W3:Y:S01]  /*3dc0*/  MUFU.EX2 R24, R24 ;  /* 0x0000001800187308 */ /* 0x000ee20000000800 */
[----:B-1----:R-:W-:Y:S01]  /*3dd0*/  FADD R31, R15, -12583039 ;  /* 0xcb40007f0f1f7421 */ /* 0x002fe20000000000 */
[----:B------:R-:W-:Y:S01]  /*3de0*/  ISETP.GT.U32.AND P5, PT, R0, 0x3e, PT ;  /* 0x0000003e0000780c */ /* 0x000fe20003fa4070 */
[-C--:B------:R-:W-:Y:S01]  /*3df0*/  FFMA.SAT R0, -R9, R43.reuse, 0.5 ;  /* 0x3f00000009007423 */ /* 0x080fe2000000212b */
[----:B------:R-:W-:Y:S01]  /*3e00*/  FFMA.SAT R41, -R8, R43, 0.5 ;  /* 0x3f00000008297423 */ /* 0x000fe2000000212b */
[----:B------:R-:W-:Y:S01]  /*3e10*/  FFMA R31, -R88, 1.4426950216293334961, -R31 ;  /* 0x3fb8aa3b581f7823 */ /* 0x000fe2000000091f */
[-C--:B------:R-:W-:Y:S01]  /*3e20*/  FFMA.RM R33, R33, R45.reuse, 12582913 ;  /* 0x4b40000121217423 */ /* 0x080fe2000000402d */
[-C--:B------:R-:W-:Y:S01]  /*3e30*/  FFMA.RM R36, R36, R45.reuse, 12582913 ;  /* 0x4b40000124247423 */ /* 0x080fe2000000402d */
[-C--:B------:R-:W-:Y:S01]  /*3e40*/  FFMA.RM R40, R38, R45.reuse, 12582913 ;  /* 0x4b40000126287423 */ /* 0x080fe2000000402d */
[----:B------:R-:W-:Y:S01]  /*3e50*/  FFMA R31, -R88, 1.925963033500011079e-08, R31 ;  /* 0x32a57060581f7823 */ /* 0x000fe2000000011f */
[-C--:B------:R-:W-:Y:S01]  /*3e60*/  FFMA.RM R42, R42, R45.reuse, 12582913 ;  /* 0x4b4000012a2a7423 */ /* 0x080fe2000000402d */
[----:B------:R-:W-:Y:S01]  /*3e70*/  MUFU.EX2 R30, R13 ;  /* 0x0000000d001e7308 */ /* 0x000fe20000000800 */
[----:B------:R-:W-:Y:S01]  /*3e80*/  FFMA R37, -R10, 1.925963033500011079e-08, R37 ;  /* 0x32a570600a257823 */ /* 0x000fe20000000125 */
[-C--:B------:R-:W-:Y:S01]  /*3e90*/  FFMA.RM R10, R0, R45.reuse, 12582913 ;  /* 0x4b400001000a7423 */ /* 0x080fe2000000402d */
[----:B------:R-:W-:Y:S01]  /*3ea0*/  FFMA.RM R41, R41, R45, 12582913 ;  /* 0x4b40000129297423 */ /* 0x000fe2000000402d */
[----:B------:R-:W-:-:S02]  /*3eb0*/  IMAD.SHL.U32 R20, R20, 0x800000, RZ ;  /* 0x0080000014147824 */ /* 0x000fc400078e00ff */
[----:B------:R-:W-:Y:S01]  /*3ec0*/  FADD R14, R33, -12583039 ;  /* 0xcb40007f210e7421 */ /* 0x000fe20000000000 */
[----:B------:R-:W-:Y:S01]  /*3ed0*/  FADD R39, R36, -12583039 ;  /* 0xcb40007f24277421 */ /* 0x000fe20000000000 */
[----:B------:R-:W-:Y:S01]  /*3ee0*/  FADD R43, R42, -12583039 ;  /* 0xcb40007f2a2b7421 */ /* 0x000fe20000000000 */
[----:B------:R-:W-:Y:S01]  /*3ef0*/  MUFU.EX2 R13, R34 ;  /* 0x00000022000d7308 */ /* 0x000fe20000000800 */
[----:B------:R-:W-:Y:S02]  /*3f00*/  IMAD.SHL.U32 R21, R21, 0x800000, RZ ;  /* 0x0080000015157824 */ /* 0x000fe400078e00ff */
[----:B------:R-:W-:Y:S01]  /*3f10*/  FADD R38, R10, -12583039 ;  /* 0xcb40007f0a267421 */ /* 0x000fe20000000000 */
[----:B------:R-:W-:Y:S02]  /*3f20*/  IMAD.SHL.U32 R3, R3, 0x800000, RZ ;  /* 0x0080000003037824 */ /* 0x000fe400078e00ff */
[----:B--2---:R-:W-:Y:S01]  /*3f30*/  FFMA R11, R20, R11, 1 ;  /* 0x3f800000140b7423 */ /* 0x004fe2000000000b */
[----:B------:R-:W-:Y:S01]  /*3f40*/  FFMA R14, -R85, 1.4426950216293334961, -R14 ;  /* 0x3fb8aa3b550e7823 */ /* 0x000fe2000000090e */
[----:B------:R-:W-:Y:S01]  /*3f50*/  FFMA R39, -R86, 1.4426950216293334961, -R39 ;  /* 0x3fb8aa3b56277823 */ /* 0x000fe20000000927 */
[----:B------:R-:W-:Y:S01]  /*3f60*/  FFMA R43, -R82, 1.4426950216293334961, -R43 ;  /* 0x3fb8aa3b522b7823 */ /* 0x000fe2000000092b */
[----:B------:R1:W-:Y:S01]  /*3f70*/  MUFU.EX2 R34, R31 ;  /* 0x0000001f00227308 */ /* 0x0003e20000000800 */
[----:B---3--:R-:W-:Y:S01]  /*3f80*/  FFMA R24, R21, R24, 1 ;  /* 0x3f80000015187423 */ /* 0x008fe20000000018 */
[----:B------:R-:W-:Y:S01]  /*3f90*/  FFMA R38, -R9, 1.4426950216293334961, -R38 ;  /* 0x3fb8aa3b09267823 */ /* 0x000fe20000000926 */
[----:B------:R-:W-:Y:S01]  /*3fa0*/  FFMA R21, R3, R12, 1 ;  /* 0x3f80000003157423 */ /* 0x000fe2000000000c */
[----:B------:R-:W-:-:S02]  /*3fb0*/  VIADD R3, R11, 0x1800000 ;  /* 0x018000000b037836 */ /* 0x000fc40000000000 */
[----:B------:R-:W-:Y:S01]  /*3fc0*/  FFMA R14, -R85, 1.925963033500011079e-08, R14 ;  /* 0x32a57060550e7823 */ /* 0x000fe2000000010e */
[----:B------:R-:W-:Y:S01]  /*3fd0*/  FFMA R39, -R86, 1.925963033500011079e-08, R39 ;  /* 0x32a5706056277823 */ /* 0x000fe20000000127 */
[----:B------:R-:W-:Y:S01]  /*3fe0*/  FFMA R43, -R82, 1.925963033500011079e-08, R43 ;  /* 0x32a57060522b7823 */ /* 0x000fe2000000012b */
[----:B------:R2:W-:Y:S01]  /*3ff0*/  MUFU.EX2 R0, R37 ;  /* 0x0000002500007308 */ /* 0x0005e20000000800 */
[----:B-1----:R-:W-:Y:S01]  /*4000*/  FADD R31, R40, -12583039 ;  /* 0xcb40007f281f7421 */ /* 0x002fe20000000000 */
[----:B------:R-:W-:Y:S01]  /*4010*/  FFMA R38, -R9, 1.925963033500011079e-08, R38 ;  /* 0x32a5706009267823 */ /* 0x000fe20000000126 */
[----:B------:R-:W-:Y:S01]  /*4020*/  LOP3.LUT R3, R3, 0x7f800000, RZ, 0xc0, !PT ;  /* 0x7f80000003037812 */ /* 0x000fe200078ec0ff */
[----:B------:R-:W-:Y:S02]  /*4030*/  IMAD.SHL.U32 R27, R27, 0x800000, RZ ;  /* 0x008000001b1b7824 */ /* 0x000fe400078e00ff */
[----:B------:R-:W-:Y:S01]  /*4040*/  FFMA R31, -R84, 1.4426950216293334961, -R31 ;  /* 0x3fb8aa3b541f7823 */ /* 0x000fe2000000091f */
[----:B------:R-:W-:Y:S01]  /*4050*/  SHF.L.U32 R25, R25, 0x17, RZ ;  /* 0x0000001719197819 */ /* 0x000fe200000006ff */
[----:B------:R-:W-:Y:S01]  /*4060*/  IMAD.SHL.U32 R28, R28, 0x800000, RZ ;  /* 0x008000001c1c7824 */ /* 0x000fe200078e00ff */
[----:B------:R-:W1:Y:S01]  /*4070*/  MUFU.EX2 R26, R91 ;  /* 0x0000005b001a7308 */ /* 0x000e620000000800 */
[----:B--2---:R-:W-:Y:S01]  /*4080*/  FADD R37, R41, -12583039 ;  /* 0xcb40007f29257421 */ /* 0x004fe20000000000 */
[----:B------:R-:W-:Y:S01]  /*4090*/  FFMA R31, -R84, 1.925963033500011079e-08, R31 ;  /* 0x32a57060541f7823 */ /* 0x000fe2000000011f */
[----:B------:R-:W-:Y:S01]  /*40a0*/  ISETP.GT.U32.AND P2, PT, R3, 0x1ffffff, PT ;  /* 0x01ffffff0300780c */ /* 0x000fe20003f44070 */
[----:B------:R-:W-:-:S02]  /*40b0*/  IMAD.SHL.U32 R32, R32, 0x800000, RZ ;  /* 0x0080000020207824 */ /* 0x000fc400078e00ff */
[C---:B------:R-:W-:Y:S01]  /*40c0*/  FFMA R37, -R8.reuse, 1.4426950216293334961, -R37 ;  /* 0x3fb8aa3b08257823 */ /* 0x040fe20000000925 */
[----:B------:R-:W-:Y:S01]  /*40d0*/  SHF.L.U32 R29, R29, 0x17, RZ ;  /* 0x000000171d1d7819 */ /* 0x000fe200000006ff */
[----:B------:R-:W-:Y:S01]  /*40e0*/  IMAD.SHL.U32 R15, R15, 0x800000, RZ ;  /* 0x008000000f0f7824 */ /* 0x000fe200078e00ff */
[----:B------:R-:W2:Y:S01]  /*40f0*/  MUFU.EX2 R94, R94 ;  /* 0x0000005e005e7308 */ /* 0x000ea20000000800 */
[----:B------:R-:W-:Y:S01]  /*4100*/  FFMA R37, -R8, 1.925963033500011079e-08, R37 ;  /* 0x32a5706008257823 */ /* 0x000fe20000000125 */
[----:B------:R-:W-:Y:S01]  /*4110*/  SHF.L.U32 R33, R33, 0x17, RZ ;  /* 0x0000001721217819 */ /* 0x000fe200000006ff */
[----:B------:R-:W-:Y:S01]  /*4120*/  IMAD.SHL.U32 R36, R36, 0x800000, RZ ;  /* 0x0080000024247824 */ /* 0x000fe200078e00ff */
[----:B------:R-:W-:Y:S01]  /*4130*/  SHF.L.U32 R35, R35, 0x17, RZ ;  /* 0x0000001723237819 */ /* 0x000fe200000006ff */
[----:B------:R-:W-:Y:S01]  /*4140*/  IMAD.SHL.U32 R10, R10, 0x800000, RZ ;  /* 0x008000000a0a7824 */ /* 0x000fe200078e00ff */
[----:B------:R-:W-:Y:S01]  /*4150*/  SHF.L.U32 R40, R40, 0x17, RZ ;  /* 0x0000001728287819 */ /* 0x000fe200000006ff */
[----:B------:R-:W-:Y:S01]  /*4160*/  IMAD.SHL.U32 R41, R41, 0x800000, RZ ;  /* 0x0080000029297824 */ /* 0x000fe200078e00ff */
[----:B------:R-:W3:Y:S01]  /*4170*/  MUFU.EX2 R89, R89 ;  /* 0x0000005900597308 */ /* 0x000ee20000000800 */
[----:B------:R-:W-:Y:S01]  /*4180*/  IMAD.SHL.U32 R42, R42, 0x800000, RZ ;  /* 0x008000002a2a7824 */ /* 0x000fe200078e00ff */
[----:B------:R-:W-:Y:S01]  /*4190*/  BSSY B1, `(.L_x_61) ;  /* 0x000001e000017945 */ /* 0x000fe20003800000 */
[----:B-1----:R-:W-:Y:S01]  /*41a0*/  FFMA R25, R25, R26, 1 ;  /* 0x3f80000019197423 */ /* 0x002fe2000000001a */
[----:B------:R-:W-:Y:S01]  /*41b0*/  FFMA R30, R29, R30, 1 ;  /* 0x3f8000001d1e7423 */ /* 0x000fe2000000001e */
[----:B------:R-:W-:Y:S01]  /*41c0*/  FFMA R26, R32, R13, 1 ;  /* 0x3f800000201a7423 */ /* 0x000fe2000000000d */
[----:B------:R-:W-:-:S02]  /*41d0*/  FFMA R35, R35, R0, 1 ;  /* 0x3f80000023237423 */ /* 0x000fc40000000000 */
[----:B------:R-:W1:Y:S01]  /*41e0*/  MUFU.EX2 R14, R14 ;  /* 0x0000000e000e7308 */ /* 0x000e620000000800 */
[----:B--2---:R-:W-:-:S07]  /*41f0*/  FFMA R94, R27, R94, 1 ;  /* 0x3f8000001b5e7423 */ /* 0x004fce000000005e */
[----:B------:R-:W2:Y:S01]  /*4200*/  MUFU.EX2 R39, R39 ;  /* 0x0000002700277308 */ /* 0x000ea20000000800 */
[----:B---3--:R-:W-:Y:S01]  /*4210*/  FFMA R89, R28, R89, 1 ;  /* 0x3f8000001c597423 */ /* 0x008fe20000000059 */
[----:B------:R-:W-:-:S06]  /*4220*/  FFMA R28, R15, R34, 1 ;  /* 0x3f8000000f1c7423 */ /* 0x000fcc0000000022 */
[----:B------:R-:W3:Y:S01]  /*4230*/  MUFU.EX2 R9, R38 ;  /* 0x0000002600097308 */ /* 0x000ee20000000800 */
[----:B-1----:R-:W-:-:S07]  /*4240*/  FFMA R27, R33, R14, 1 ;  /* 0x3f800000211b7423 */ /* 0x002fce000000000e */
[----:B------:R-:W1:Y:S01]  /*4250*/  MUFU.EX2 R31, R31 ;  /* 0x0000001f001f7308 */ /* 0x000e620000000800 */
[----:B--2---:R-:W-:-:S07]  /*4260*/  FFMA R36, R36, R39, 1 ;  /* 0x3f80000024247423 */ /* 0x004fce0000000027 */
[----:B------:R-:W2:Y:S01]  /*4270*/  MUFU.EX2 R8, R37 ;  /* 0x0000002500087308 */ /* 0x000ea20000000800 */
[----:B---3--:R-:W-:-:S07]  /*4280*/  FFMA R29, R10, R9, 1 ;  /* 0x3f8000000a1d7423 */ /* 0x008fce0000000009 */
[----:B------:R-:W3:Y:S01]  /*4290*/  MUFU.EX2 R43, R43 ;  /* 0x0000002b002b7308 */ /* 0x000ee20000000800 */
[----:B-1----:R-:W-:Y:S01]  /*42a0*/  FFMA R40, R40, R31, 1 ;  /* 0x3f80000028287423 */ /* 0x002fe2000000001f */
[----:B--2---:R-:W-:Y:S01]  /*42b0*/  FFMA R41, R41, R8, 1 ;  /* 0x3f80000029297423 */ /* 0x004fe20000000008 */
[----:B---3--:R-:W-:Y:S01]  /*42c0*/  FFMA R42, R42, R43, 1 ;  /* 0x3f8000002a2a7423 */ /* 0x008fe2000000002b */
[----:B------:R-:W-:Y:S06]  /*42d0*/  @P2 BRA `(.L_x_62) ;  /* 0x0000000000142947 */ /* 0x000fec0003800000 */
[----:B------:R-:W-:Y:S02]  /*42e0*/  MOV R3, R11 ;  /* 0x0000000b00037202 */ /* 0x000fe40000000f00 */
[----:B------:R-:W-:-:S07]  /*42f0*/  MOV R34, 0x4310 ;  /* 0x0000431000227802 */ /* 0x000fce0000000f00 */
[----:B------:R-:W-:Y:S05]  /*4300*/  CALL.REL.NOINC `($__internal_0_$__cuda_sm20_rcp_rn_f32_slowpath) ;  /* 0x0000006c00107944 */ /* 0x000fea0003c00000 */
[----:B------:R-:W-:Y:S01]  /*4310*/  IMAD.MOV.U32 R8, RZ, RZ, R0 ;  /* 0x000000ffff087224 */ /* 0x000fe200078e0000 */
[----:B------:R-:W-:Y:S06]  /*4320*/  BRA `(.L_x_63) ;  /* 0x0000000000107947 */ /* 0x000fec0003800000 */
.L_x_62:
[----:B------:R-:W1:Y:S02]  /*4330*/  MUFU.RCP R8, R11 ;  /* 0x0000000b00087308 */ /* 0x000e640000001000 */
[----:B-1----:R-:W-:-:S04]  /*4340*/  FFMA R0, R11, R8, -1 ;  /* 0xbf8000000b007423 */ /* 0x002fc80000000008 */
[----:B------:R-:W-:-:S04]  /*4350*/  FADD.FTZ R3, -R0, -RZ ;  /* 0x800000ff00037221 */ /* 0x000fc80000010100 */
[----:B------:R-:W-:-:S07]  /*4360*/  FFMA R8, R8, R3, R8 ;  /* 0x0000000308087223 */ /* 0x000fce0000000008 */
.L_x_63:
[----:B------:R-:W-:Y:S05]  /*4370*/  BSYNC B1 ;  /* 0x0000000000017941 */ /* 0x000fea0003800000 */
.L_x_61:
[----:B------:R-:W-:Y:S01]  /*4380*/  VIADD R0, R24, 0x1800000 ;  /* 0x0180000018007836 */ /* 0x000fe20000000000 */
[----:B------:R-:W-:Y:S04]  /*4390*/  BSSY B1, `(.L_x_64) ;  /* 0x000000d000017945 */ /* 0x000fe80003800000 */
[----:B------:R-:W-:-:S04]  /*43a0*/  LOP3.LUT R0, R0, 0x7f800000, RZ, 0xc0, !PT ;  /* 0x7f80000000007812 */ /* 0x000fc800078ec0ff */
[----:B------:R-:W-:-:S13]  /*43b0*/  ISETP.GT.U32.AND P2, PT, R0, 0x1ffffff, PT ;  /* 0x01ffffff0000780c */ /* 0x000fda0003f44070 */
[----:B------:R-:W-:Y:S05]  /*43c0*/  @P2 BRA `(.L_x_65) ;  /* 0x0000000000142947 */ /* 0x000fea0003800000 */
[----:B------:R-:W-:Y:S02]  /*43d0*/  MOV R3, R24 ;  /* 0x0000001800037202 */ /* 0x000fe40000000f00 */
[----:B------:R-:W-:-:S07]  /*43e0*/  MOV R34, 0x4400 ;  /* 0x0000440000227802 */ /* 0x000fce0000000f00 */
[----:B------:R-:W-:Y:S05]  /*43f0*/  CALL.REL.NOINC `($__internal_0_$__cuda_sm20_rcp_rn_f32_slowpath) ;  /* 0x0000006800d47944 */ /* 0x000fea0003c00000 */
[----:B------:R-:W-:Y:S01]  /*4400*/  IMAD.MOV.U32 R9, RZ, RZ, R0 ;  /* 0x000000ffff097224 */ /* 0x000fe200078e0000 */
[----:B------:R-:W-:Y:S06]  /*4410*/  BRA `(.L_x_66) ;  /* 0x0000000000107947 */ /* 0x000fec0003800000 */
.L_x_65:
[----:B------:R-:W1:Y:S02]  /*4420*/  MUFU.RCP R9, R24 ;  /* 0x0000001800097308 */ /* 0x000e640000001000 */
[----:B-1----:R-:W-:-:S04]  /*4430*/  FFMA R0, R24, R9, -1 ;  /* 0xbf80000018007423 */ /* 0x002fc80000000009 */
[----:B------:R-:W-:-:S04]  /*4440*/  FADD.FTZ R0, -R0, -RZ ;  /* 0x800000ff00007221 */ /* 0x000fc80000010100 */
[----:B------:R-:W-:-:S07]  /*4450*/  FFMA R9, R9, R0, R9 ;  /* 0x0000000009097223 */ /* 0x000fce0000000009 */
.L_x_66:
[----:B------:R-:W-:Y:S05]  /*4460*/  BSYNC B1 ;  /* 0x0000000000017941 */ /* 0x000fea0003800000 */
.L_x_64:
        /* <DEDUP_REMOVED lines=10> */
.L_x_68:
[----:B------:R-:W1:Y:S02]  /*4510*/  MUFU.RCP R12, R25 ;  /* 0x00000019000c7308 */ /* 0x000e640000001000 */
[----:B-1----:R-:W-:-:S04]  /*4520*/  FFMA R0, R25, R12, -1 ;  /* 0xbf80000019007423 */ /* 0x002fc8000000000c */
[----:B------:R-:W-:-:S04]  /*4530*/  FADD.FTZ R3, -R0, -RZ ;  /* 0x800000ff00037221 */ /* 0x000fc80000010100 */
[----:B------:R-:W-:-:S07]  /*4540*/  FFMA R12, R12, R3, R12 ;  /* 0x000000030c0c7223 */ /* 0x000fce000000000c */
.L_x_69:
[----:B------:R-:W-:Y:S05]  /*4550*/  BSYNC B1 ;  /* 0x0000000000017941 */ /* 0x000fea0003800000 */
.L_x_67:
        /* <DEDUP_REMOVED lines=10> */
.L_x_71:
[----:B------:R-:W1:Y:S02]  /*4600*/  MUFU.RCP R13, R94 ;  /* 0x0000005e000d7308 */ /* 0x000e640000001000 */
[----:B-1----:R-:W-:-:S04]  /*4610*/  FFMA R0, R94, R13, -1 ;  /* 0xbf8000005e007423 */ /* 0x002fc8000000000d */
[----:B------:R-:W-:-:S04]  /*4620*/  FADD.FTZ R0, -R0, -RZ ;  /* 0x800000ff00007221 */ /* 0x000fc80000010100 */
[----:B------:R-:W-:-:S07]  /*4630*/  FFMA R13, R13, R0, R13 ;  /* 0x000000000d0d7223 */ /* 0x000fce000000000d */
.L_x_72:
[----:B------:R-:W-:Y:S05]  /*4640*/  BSYNC B1 ;  /* 0x0000000000017941 */ /* 0x000fea0003800000 */
.L_x_70:
        /* <DEDUP_REMOVED lines=10> */
.L_x_74:
[----:B------:R-:W1:Y:S02]  /*46f0*/  MUFU.RCP R14, R89 ;  /* 0x00000059000e7308 */ /* 0x000e640000001000 */
[----:B-1----:R-:W-:-:S04]  /*4700*/  FFMA R0, R89, R14, -1 ;  /* 0xbf80000059007423 */ /* 0x002fc8000000000e */
[----:B------:R-:W-:-:S04]  /*4710*/  FADD.FTZ R3, -R0, -RZ ;  /* 0x800000ff00037221 */ /* 0x000fc80000010100 */
[----:B------:R-:W-:-:S07]  /*4720*/  FFMA R14, R14, R3, R14 ;  /* 0x000000030e0e7223 */ /* 0x000fce000000000e */
.L_x_75:
[----:B------:R-:W-:Y:S05]  /*4730*/  BSYNC B1 ;  /* 0x0000000000017941 */ /* 0x000fea0003800000 */
.L_x_73:
        /* <DEDUP_REMOVED lines=10> */
.L_x_77:
[----:B------:R-:W1:Y:S02]  /*47e0*/  MUFU.RCP R15, R30 ;  /* 0x0000001e000f7308 */ /* 0x000e640000001000 */
[----:B-1----:R-:W-:-:S04]  /*47f0*/  FFMA R0, R30, R15, -1 ;  /* 0xbf8000001e007423 */ /* 0x002fc8000000000f */
[----:B------:R-:W-:-:S04]  /*4800*/  FADD.FTZ R0, -R0, -RZ ;  /* 0x800000ff00007221 */ /* 0x000fc80000010100 */
[----:B------:R-:W-:-:S07]  /*4810*/  FFMA R15, R15, R0, R15 ;  /* 0x000000000f0f7223 */ /* 0x000fce000000000f */
.L_x_78:
[----:B------:R-:W-:Y:S05]  /*4820*/  BSYNC B1 ;  /* 0x0000000000017941 */ /* 0x000fea0003800000 */
.L_x_76:
        /* <DEDUP_REMOVED lines=10> */
.L_x_80:
[----:B------:R-:W1:Y:S02]  /*48d0*/  MUFU.RCP R20, R21 ;  /* 0x0000001500147308 */ /* 0x000e640000001000 */
[----:B-1----:R-:W-:-:S04]  /*48e0*/  FFMA R0, R21, R20, -1 ;  /* 0xbf80000015007423 */ /* 0x002fc80000000014 */
[----:B------:R-:W-:-:S04]  /*48f0*/  FADD.FTZ R3, -R0, -RZ ;  /* 0x800000ff00037221 */ /* 0x000fc80000010100 */
[----:B------:R-:W-:-:S07]  /*4900*/  FFMA R20, R20, R3, R20 ;  /* 0x0000000314147223 */ /* 0x000fce0000000014 */
.L_x_81:
[----:B------:R-:W-:Y:S05]  /*4910*/  BSYNC B1 ;  /* 0x0000000000017941 */ /* 0x000fea0003800000 */
.L_x_79:
        /* <DEDUP_REMOVED lines=10> */
.L_x_83:
[----:B------:R-:W1:Y:S02]  /*49c0*/  MUFU.RCP R21, R26 ;  /* 0x0000001a00157308 */ /* 0x000e640000001000 */
[----:B-1----:R-:W-:-:S04]  /*49d0*/  FFMA R0, R26, R21, -1 ;  /* 0xbf8000001a007423 */ /* 0x002fc80000000015 */
[----:B------:R-:W-:-:S04]  /*49e0*/  FADD.FTZ R0, -R0, -RZ ;  /* 0x800000ff00007221 */ /* 0x000fc80000010100 */
[----:B------:R-:W-:-:S07]  /*49f0*/  FFMA R21, R21, R0, R21 ;  /* 0x0000000015157223 */ /* 0x000fce0000000015 */
.L_x_84:
[----:B------:R-:W-:Y:S05]  /*4a00*/  BSYNC B1 ;  /* 0x0000000000017941 */ /* 0x000fea0003800000 */
.L_x_82:
        /* <DEDUP_REMOVED lines=10> */
.L_x_86:
[----:B------:R-:W1:Y:S02]  /*4ab0*/  MUFU.RCP R24, R27 ;  /* 0x0000001b00187308 */ /* 0x000e640000001000 */
[----:B-1----:R-:W-:-:S04]  /*4ac0*/  FFMA R0, R27, R24, -1 ;  /* 0xbf8000001b007423 */ /* 0x002fc80000000018 */
[----:B------:R-:W-:-:S04]  /*4ad0*/  FADD.FTZ R3, -R0, -RZ ;  /* 0x800000ff00037221 */ /* 0x000fc80000010100 */
[----:B------:R-:W-:-:S07]  /*4ae0*/  FFMA R24, R24, R3, R24 ;  /* 0x0000000318187223 */ /* 0x000fce0000000018 */
.L_x_87:
[----:B------:R-:W-:Y:S05]  /*4af0*/  BSYNC B1 ;  /* 0x0000000000017941 */ /* 0x000fea0003800000 */
.L_x_85:
        /* <DEDUP_REMOVED lines=10> */
.L_x_89:
[----:B------:R-:W1:Y:S02]  /*4ba0*/  MUFU.RCP R25, R28 ;  /* 0x0000001c00197308 */ /* 0x000e640000001000 */
[----:B-1----:R-:W-:-:S04]  /*4bb0*/  FFMA R0, R28, R25, -1 ;  /* 0xbf8000001c007423 */ /* 0x002fc80000000019 */
[----:B------:R-:W-:-:S04]  /*4bc0*/  FADD.FTZ R0, -R0, -RZ ;  /* 0x800000ff00007221 */ /* 0x000fc80000010100 */
[----:B------:R-:W-:-:S07]  /*4bd0*/  FFMA R25, R25, R0, R25 ;  /* 0x0000000019197223 */ /* 0x000fce0000000019 */
.L_x_90:
[----:B------:R-:W-:Y:S05]  /*4be0*/  BSYNC B1 ;  /* 0x0000000000017941 */ /* 0x000fea0003800000 */
.L_x_88:
        /* <DEDUP_REMOVED lines=10> */
.L_x_92:
[----:B------:R-:W1:Y:S02]  /*4c90*/  MUFU.RCP R26, R35 ;  /* 0x00000023001a7308 */ /* 0x000e640000001000 */
[----:B-1----:R-:W-:-:S04]  /*4ca0*/  FFMA R0, R35, R26, -1 ;  /* 0xbf80000023007423 */ /* 0x002fc8000000001a */
[----:B------:R-:W-:-:S04]  /*4cb0*/  FADD.FTZ R3, -R0, -RZ ;  /* 0x800000ff00037221 */ /* 0x000fc80000010100 */
[----:B------:R-:W-:-:S07]  /*4cc0*/  FFMA R26, R26, R3, R26 ;  /* 0x000000031a1a7223 */ /* 0x000fce000000001a */
.L_x_93:
[----:B------:R-:W-:Y:S05]  /*4cd0*/  BSYNC B1 ;  /* 0x0000000000017941 */ /* 0x000fea0003800000 */
.L_x_91:
        /* <DEDUP_REMOVED lines=10> */
.L_x_95:
[----:B------:R-:W1:Y:S02]  /*4d80*/  MUFU.RCP R27, R36 ;  /* 0x00000024001b7308 */ /* 0x000e640000001000 */
[----:B-1----:R-:W-:-:S04]  /*4d90*/  FFMA R0, R36, R27, -1 ;  /* 0xbf80000024007423 */ /* 0x002fc8000000001b */
[----:B------:R-:W-:-:S04]  /*4da0*/  FADD.FTZ R0, -R0, -RZ ;  /* 0x800000ff00007221 */ /* 0x000fc80000010100 */
[----:B------:R-:W-:-:S07]  /*4db0*/  FFMA R27, R27, R0, R27 ;  /* 0x000000001b1b7223 */ /* 0x000fce000000001b */
.L_x_96:
[----:B------:R-:W-:Y:S05]  /*4dc0*/  BSYNC B1 ;  /* 0x0000000000017941 */ /* 0x000fea0003800000 */
.L_x_94:
        /* <DEDUP_REMOVED lines=10> */
.L_x_98:
[----:B------:R-:W1:Y:S02]  /*4e70*/  MUFU.RCP R28, R29 ;  /* 0x0000001d001c7308 */ /* 0x000e640000001000 */
[----:B-1----:R-:W-:-:S04]  /*4e80*/  FFMA R0, R29, R28, -1 ;  /* 0xbf8000001d007423 */ /* 0x002fc8000000001c */
[----:B------:R-:W-:-:S04]  /*4e90*/  FADD.FTZ R3, -R0, -RZ ;  /* 0x800000ff00037221 */ /* 0x000fc80000010100 */
[----:B------:R-:W-:-:S07]  /*4ea0*/  FFMA R28, R28, R3, R28 ;  /* 0x000000031c1c7223 */ /* 0x000fce000000001c */
.L_x_99:
[----:B------:R-:W-:Y:S05]  /*4eb0*/  BSYNC B1 ;  /* 0x0000000000017941 */ /* 0x000fea0003800000 */
.L_x_97:
        /* <DEDUP_REMOVED lines=10> */
.L_x_101:
[----:B------:R-:W1:Y:S02]  /*4f60*/  MUFU.RCP R29, R40 ;  /* 0x00000028001d7308 */ /* 0x000e640000001000 */
[----:B-1----:R-:W-:-:S04]  /*4f70*/  FFMA R0, R40, R29, -1 ;  /* 0xbf80000028007423 */ /* 0x002fc8000000001d */
[----:B------:R-:W-:-:S04]  /*4f80*/  FADD.FTZ R0, -R0, -RZ ;  /* 0x800000ff00007221 */ /* 0x000fc80000010100 */
[----:B------:R-:W-:-:S07]  /*4f90*/  FFMA R29, R29, R0, R29 ;  /* 0x000000001d1d7223 */ /* 0x000fce000000001d */
.L_x_102:
[----:B------:R-:W-:Y:S05]  /*4fa0*/  BSYNC B1 ;  /* 0x0000000000017941 */ /* 0x000fea0003800000 */
.L_x_100:
        /* <DEDUP_REMOVED lines=10> */
.L_x_104:
[----:B------:R-:W1:Y:S02]  /*5050*/  MUFU.RCP R30, R41 ;  /* 0x00000029001e7308 */ /* 0x000e640000001000 */
[----:B-1----:R-:W-:-:S04]  /*5060*/  FFMA R0, R41, R30, -1 ;  /* 0xbf80000029007423 */ /* 0x002fc8000000001e */
[----:B------:R-:W-:-:S04]  /*5070*/  FADD.FTZ R3, -R0, -RZ ;  /* 0x800000ff00037221 */ /* 0x000fc80000010100 */
[----:B------:R-:W-:-:S07]  /*5080*/  FFMA R30, R30, R3, R30 ;  /* 0x000000031e1e7223 */ /* 0x000fce000000001e */
.L_x_105:
[----:B------:R-:W-:Y:S05]  /*5090*/  BSYNC B1 ;  /* 0x0000000000017941 */ /* 0x000fea0003800000 */
.L_x_103:
        /* <DEDUP_REMOVED lines=10> */
.L_x_107:
[----:B------:R-:W1:Y:S02]  /*5140*/  MUFU.RCP R3, R42 ;  /* 0x0000002a00037308 */ /* 0x000e640000001000 */
[----:B-1----:R-:W-:-:S04]  /*5150*/  FFMA R0, R42, R3, -1 ;  /* 0xbf8000002a007423 */ /* 0x002fc80000000003 */
[----:B------:R-:W-:-:S04]  /*5160*/  FADD.FTZ R0, -R0, -RZ ;  /* 0x800000ff00007221 */ /* 0x000fc80000010100 */
[----:B------:R-:W-:-:S07]  /*5170*/  FFMA R3, R3, R0, R3 ;  /* 0x0000000003037223 */ /* 0x000fce0000000003 */
.L_x_108:
[----:B------:R-:W-:Y:S05]  /*5180*/  BSYNC B1 ;  /* 0x0000000000017941 */ /* 0x000fea0003800000 */
.L_x_106:
[----:B------:R-:W-:Y:S02]  /*5190*/  SHF.R.U32.HI R10, RZ, 0x4, R18 ;  /* 0x00000004ff0a7819 */ /* 0x000fe40000011612 */
[----:B------:R-:W-:Y:S02]  /*51a0*/  F2FP.SATFINITE.E4M3.F32.PACK_AB_MERGE_C R0, R9, R8, RZ ;  /* 0x000000080900723e */ /* 0x000fe400048070ff */
[----:B------:R-:W-:Y:S01]  /*51b0*/  F2FP.SATFINITE.E4M3.F32.PACK_AB_MERGE_C R9, R3, R30, RZ ;  /* 0x0000001e0309723e */ /* 0x000fe200048070ff */
[----:B------:R-:W-:Y:S01]  /*51c0*/  IMAD.MOV.U32 R3, RZ, RZ, 0x10 ;  /* 0x00000010ff037424 */ /* 0x000fe200078e00ff */
[----:B------:R-:W-:Y:S02]  /*51d0*/  F2FP.SATFINITE.E4M3.F32.PACK_AB_MERGE_C R12, R13, R12, RZ ;  /* 0x0000000c0d0c723e */ /* 0x000fe400048070ff */
[----:B------:R-:W-:Y:S02]  /*51e0*/  F2FP.SATFINITE.E4M3.F32.PACK_AB_MERGE_C R14, R15, R14, RZ ;  /* 0x0000000e0f0e723e */ /* 0x000fe400048070ff */
[----:B------:R-:W-:-:S02]  /*51f0*/  LOP3.LUT P2, RZ, R10, 0x1, RZ, 0xc0, !PT ;  /* 0x000000010aff7812 */ /* 0x000fc4000784c0ff */
[----:B------:R-:W-:Y:S02]  /*5200*/  F2FP.SATFINITE.E4M3.F32.PACK_AB_MERGE_C R20, R21, R20, RZ ;  /* 0x000000141514723e */ /* 0x000fe400048070ff */
[----:B------:R-:W-:Y:S02]  /*5210*/  F2FP.SATFINITE.E4M3.F32.PACK_AB_MERGE_C R25, R25, R24, RZ ;  /* 0x000000181919723e */ /* 0x000fe400048070ff */
[----:B------:R-:W-:Y:S02]  /*5220*/  F2FP.SATFINITE.E4M3.F32.PACK_AB_MERGE_C R27, R27, R26, RZ ;  /* 0x0000001a1b1b723e */ /* 0x000fe400048070ff */
[----:B------:R-:W-:Y:S01]  /*5230*/  F2FP.SATFINITE.E4M3.F32.PACK_AB_MERGE_C R29, R29, R28, RZ ;  /* 0x0000001c1d1d723e */ /* 0x000fe200048070ff */
[----:B------:R-:W-:Y:S06]  /*5240*/  @P5 BRA `(.L_x_109) ;  /* 0x0000000000045947 */ /* 0x000fec0003800000 */
[----:B------:R-:W-:-:S04]  /*5250*/  DEPBAR.LE SB0, 0x1 ;  /* 0x000080400000791a */ /* 0x000fc80000000000 */
.L_x_109:
[----:B------:R-:W-:Y:S05]  /*5260*/  WARPSYNC.ALL ;  /* 0x0000000000007948 */ /* 0x000fea0003800000 */
[----:B------:R-:W-:Y:S01]  /*5270*/  BAR.SYNC.DEFER_BLOCKING 0x1, 0x100 ;  /* 0x0044000000007b1d */ /* 0x000fe20000010000 */
[----:B------:R-:W-:-:S04]  /*5280*/  SEL R3, R3, 0xfffffff0, !P2 ;  /* 0xfffffff003037807 */ /* 0x000fc80005000000 */
[----:B------:R-:W-:Y:S01]  /*5290*/  IADD3 R8, R62, R3, RZ ;  /* 0x000000033e087210 */ /* 0x000fe20007ffe0ff */
[----:B------:R-:W-:Y:S01]  /*52a0*/  BSSY B0, `(.L_x_110) ;  /* 0x0000016000007945 */ /* 0x000fe20003800000 */
[----:B------:R1:W-:Y:S04]  /*52b0*/  STS.U16 [R59+UR49+0x2200], R0 ;  /* 0x002200003b007988 */ /* 0x0003e80008000431 */
[----:B------:R1:W-:Y:S04]  /*52c0*/  STS.U16 [R59+UR49+0x2300], R12 ;  /* 0x0023000c3b007988 */ /* 0x0003e80008000431 */
[----:B------:R1:W-:Y:S04]  /*52d0*/  STS.U16 [R59+UR49+0x2208], R14 ;  /* 0x0022080e3b007988 */ /* 0x0003e80008000431 */
[----:B------:R1:W-:Y:S04]  /*52e0*/  STS.U16 [R59+UR49+0x2308], R20 ;  /* 0x002308143b007988 */ /* 0x0003e80008000431 */
[----:B------:R1:W-:Y:S04]  /*52f0*/  STS.U16 [R8+0x2200], R25 ;  /* 0x0022001908007388 */ /* 0x0003e80000000400 */
[----:B------:R1:W-:Y:S04]  /*5300*/  STS.U16 [R8+0x2300], R27 ;  /* 0x0023001b08007388 */ /* 0x0003e80000000400 */
[----:B------:R1:W-:Y:S04]  /*5310*/  STS.U16 [R8+0x2208], R29 ;  /* 0x0022081d08007388 */ /* 0x0003e80000000400 */
[----:B------:R1:W-:Y:S01]  /*5320*/  STS.U16 [R8+0x2308], R9 ;  /* 0x0023080908007388 */ /* 0x0003e20000000400 */
[----:B------:R-:W-:Y:S01]  /*5330*/  @!PT LDS RZ, [RZ] ;  /* 0x00000000fffff984 */ /* 0x000fe20000000800 */
[----:B------:R-:W-:Y:S01]  /*5340*/  @!PT LDS RZ, [RZ] ;  /* 0x00000000fffff984 */ /* 0x000fe20000000800 */
[----:B------:R-:W-:Y:S01]  /*5350*/  @!PT LDS RZ, [RZ] ;  /* 0x00000000fffff984 */ /* 0x000fe20000000800 */
[----:B------:R-:W-:Y:S01]  /*5360*/  @!PT LDS RZ, [RZ] ;  /* 0x00000000fffff984 */ /* 0x000fe20000000800 */
[----:B------:R2:W-:Y:S06]  /*5370*/  MEMBAR.ALL.CTA ;  /* 0x0000000000007992 */ /* 0x0005ec0000008000 */
[----:B--2---:R-:W2:Y:S02]  /*5380*/  FENCE.VIEW.ASYNC.S ;  /* 0x00000000000073c6 */ /* 0x004ea40000000000 */
[----:B--2---:R-:W-:Y:S06]  /*5390*/  BAR.SYNC.DEFER_BLOCKING 0x1, 0x100 ;  /* 0x0044000000007b1d */ /* 0x004fec0000010000 */
[----:B-1----:R-:W-:Y:S05]  /*53a0*/  @P5 BRA `(.L_x_111) ;  /* 0x0000000000145947 */ /* 0x002fea0003800000 */
[----:B------:R-:W-:Y:S02]  /*53b0*/  UIADD3 UR4, UP0, UR40, 0x4f0, URZ ;  /* 0x000004f028047890 */ /* 0x000fe4000ff1e03f */
[----:B------:R-:W-:Y:S02]  /*53c0*/  UIADD3 UR44, UR49, 0x2200, URZ ;  /* 0x00002200312c7890 */ /* 0x000fe4000fffe03f */
[----:B------:R-:W-:-:S09]  /*53d0*/  UIADD3.X UR5, URZ, UR41, URZ, UP0, !UPT ;  /* 0x000000293f057290 */ /* 0x000fd200087fe43f */
[----:B------:R1:W-:Y:S02]  /*53e0*/  UTMASTG.3D [UR44], [UR4] ;  /* 0x0000002c040073b5 */ /* 0x0003e40008010000 */
[----:B-1----:R0:W-:Y:S02]  /*53f0*/  UTMACMDFLUSH ;  /* 0x00000000000079b7 */ /* 0x0021e40000000000 */
.L_x_111:
[----:B------:R-:W-:Y:S05]  /*5400*/  BSYNC B0 ;  /* 0x0000000000007941 */ /* 0x000fea0003800000 */
.L_x_110:
[----:B------:R-:W-:Y:S04]  /*5410*/  BSSY B0, `(.L_x_112) ;  /* 0x000002e000007945 */ /* 0x000fe80003800000 */
[----:B------:R-:W-:Y:S05]  /*5420*/  @P0 BRA `(.L_x_113) ;  /* 0x0000000000b00947 */ /* 0x000fea0003800000 */
[----:B------:R-:W-:-:S13]  /*5430*/  ISETP.NE.AND P2, PT, R60, 0x3, PT ;  /* 0x000000033c00780c */ /* 0x000fda0003f45270 */
[----:B------:R-:W-:Y:S05]  /*5440*/  @!P2 BRA `(.L_x_114) ;  /* 0x000000000004a947 */ /* 0x000fea0003800000 */
[----:B------:R-:W-:Y:S01]  /*5450*/  BPT.TRAP 0x1 ;  /* 0x000000040000795c */ /* 0x000fe20000300000 */
.L_x_114:
[----:B------:R-:W-:Y:S01]  /*5460*/  LEA R12, R64, UR49, 0x3 ;  /* 0x00000031400c7c11 */ /* 0x000fe2000f8e18ff */
[----:B------:R-:W-:Y:S01]  /*5470*/  BSSY B1, `(.L_x_115) ;  /* 0x0000004000017945 */ /* 0x000fe20003800000 */
[----:B------:R-:W-:-:S04]  /*5480*/  SHF.L.U32 R9, R61, 0x1f, RZ ;  /* 0x0000001f3d097819 */ /* 0x000fc800000006ff */
[----:B------:R-:W1:Y:S02]  /*5490*/  SYNCS.PHASECHK.TRANS64.TRYWAIT P0, [R12+URZ+0x110], R9 ;  /* 0x000110090c0075a7 */ /* 0x000e64000800017f */
[----:B-1----:R-:W-:Y:S05]  /*54a0*/  @!P0 BRA `(.L_x_116) ;  /* 0x0000005000a48947 */ /* 0x002fea0003800000 */
.L_x_244:
[----:B------:R-:W-:Y:S05]  /*54b0*/  BSYNC B1 ;  /* 0x0000000000017941 */ /* 0x000fea0003800000 */
.L_x_115:
[----:B------:R-:W-:Y:S04]  /*54c0*/  BSSY B1, `(.L_x_117) ;  /* 0x0000011000017945 */ /* 0x000fe80003800000 */
[----:B------:R-:W-:Y:S05]  /*54d0*/  @P1 BRA `(.L_x_118) ;  /* 0x00000000003c1947 */ /* 0x000fea0003800000 */
[----:B------:R-:W-:-:S04]  /*54e0*/  IMAD R13, R64, 0x1000, R59 ;  /* 0x00001000400d7824 */ /* 0x000fc800078e023b */
[----:B------:R-:W-:Y:S01]  /*54f0*/  VIADD R0, R13, UR49 ;  /* 0x000000310d007c36 */ /* 0x000fe20008000000 */
[----:B------:R-:W-:Y:S04]  /*5500*/  LDS.U16 R4, [R13+UR49+0x300] ;  /* 0x000300310d047984 */ /* 0x000fe80008000400 */
[----:B------:R-:W-:Y:S01]  /*5510*/  IADD3 R11, R0, R3, RZ ;  /* 0x00000003000b7210 */ /* 0x000fe20007ffe0ff */
[----:B------:R-:W-:Y:S04]  /*5520*/  LDS.U16 R5, [R13+UR49+0x308] ;  /* 0x000308310d057984 */ /* 0x000fe80008000400 */
[----:B------:R-:W-:Y:S04]  /*5530*/  LDS.U16 R6, [R11+0x300] ;  /* 0x000300000b067984 */ /* 0x000fe80000000400 */
[----:B------:R-:W2:Y:S04]  /*5540*/  LDS.U16 R7, [R11+0x200] ;  /* 0x000200000b077984 */ /* 0x000ea80000000400 */
[----:B------:R-:W3:Y:S04]  /*5550*/  LDS.U16 R3, [R13+UR49+0x200] ;  /* 0x000200310d037984 */ /* 0x000ee80008000400 */
[----:B------:R-:W4:Y:S04]  /*5560*/  LDS.U16 R0, [R13+UR49+0x208] ;  /* 0x000208310d007984 */ /* 0x000f280008000400 */
[----:B-1----:R-:W-:Y:S04]  /*5570*/  LDS.U16 R9, [R11+0x308] ;  /* 0x000308000b097984 */ /* 0x002fe80000000400 */
[----:B------:R-:W1:Y:S01]  /*5580*/  LDS.U16 R10, [R11+0x208] ;  /* 0x000208000b0a7984 */ /* 0x000e620000000400 */
[----:B--2---:R-:W-:-:S02]  /*5590*/  PRMT R6, R7, 0x5410, R6 ;  /* 0x0000541007067816 */ /* 0x004fc40000000006 */
[----:B---3--:R-:W-:Y:S02]  /*55a0*/  PRMT R4, R3, 0x5410, R4 ;  /* 0x0000541003047816 */ /* 0x008fe40000000004 */
[----:B----4-:R-:W-:Y:S02]  /*55b0*/  PRMT R5, R0, 0x5410, R5 ;  /* 0x0000541000057816 */ /* 0x010fe40000000005 */
[----:B-1----:R-:W-:-:S07]  /*55c0*/  PRMT R7, R10, 0x5410, R9 ;  /* 0x000054100a077816 */ /* 0x002fce0000000009 */
.L_x_118:
[----:B------:R-:W-:Y:S05]  /*55d0*/  BSYNC B1 ;  /* 0x0000000000017941 */ /* 0x000fea0003800000 */
.L_x_117:
        /* <DEDUP_REMOVED lines=8> */
.L_x_119:
[----:B------:R-:W3:Y:S01]  /*5660*/  S2R R3, SR_CgaCtaId ;  /* 0x0000000000037919 */ /* 0x000ee20000008800 */
[----:B------:R-:W-:Y:S02]  /*5670*/  VIADD R0, R12, 0x120 ;  /* 0x000001200c007836 */ /* 0x000fe40000000000 */
[----:B------:R-:W-:-:S05]  /*5680*/  VIADD R64, R64, 0x1 ;  /* 0x0000000140407836 */ /* 0x000fca0000000000 */
[----:B------:R-:W-:-:S04]  /*5690*/  ISETP.NE.AND P0, PT, R64, 0x2, PT ;  /* 0x000000024000780c */ /* 0x000fc80003f05270 */
[----:B------:R-:W-:Y:S02]  /*56a0*/  SEL R64, R64, RZ, P0 ;  /* 0x000000ff40407207 */ /* 0x000fe40000000000 */
[----:B---3--:R-:W-:-:S04]  /*56b0*/  PRMT R0, R3, 0x654, R0 ;  /* 0x0000065403007816 */ /* 0x008fc80000000000 */
[----:B--2---:R2:W-:Y:S02]  /*56c0*/  SYNCS.ARRIVE.TRANS64.RED.A1T0 RZ, [R0+URZ], RZ ;  /* 0x000000ff00ff79a7 */ /* 0x0045e4000810043f */
[----:B--2---:R-:W-:-:S04]  /*56d0*/  SEL R0, RZ, 0x1, P0 ;  /* 0x00000001ff007807 */ /* 0x004fc80000000000 */
[----:B------:R-:W-:-:S07]  /*56e0*/  LOP3.LUT R61, R61, R0, RZ, 0x3c, !PT ;  /* 0x000000003d3d7212 */ /* 0x000fce00078e3cff */
.L_x_113:
[----:B------:R-:W-:Y:S05]  /*56f0*/  BSYNC B0 ;  /* 0x0000000000007941 */ /* 0x000fea0003800000 */
.L_x_112:
[----:B------:R-:W-:Y:S01]  /*5700*/  F2FP.F16.E4M3.UNPACK_B R0, R4 ;  /* 0x00000004ff00723e */ /* 0x000fe200020006ff */
[C---:B------:R-:W-:Y:S01]  /*5710*/  FMUL R11, R58.reuse, R80 ;  /* 0x000000503a0b7220 */ /* 0x040fe20000400000 */
[----:B------:R-:W-:Y:S01]  /*5720*/  F2FP.F16.E4M3.UNPACK_B R4, R4.H1 ;  /* 0x00000004ff04723e */ /* 0x000fe200030006ff */
[C---:B-1----:R-:W-:Y:S01]  /*5730*/  FMUL R12, R58.reuse, R77 ;  /* 0x0000004d3a0c7220 */ /* 0x042fe20000400000 */
[----:B------:R-:W-:Y:S01]  /*5740*/  F2FP.F16.E4M3.UNPACK_B R3, R5 ;  /* 0x00000005ff03723e */ /* 0x000fe200020006ff */
[--C-:B------:R-:W-:Y:S02]  /*5750*/  HADD2.F32 R10, -RZ, R0.reuse.H0_H0 ;  /* 0x20000000ff0a7230 */ /* 0x100fe40000004100 */
[C---:B------:R-:W-:Y:S01]  /*5760*/  FMUL R14, R58.reuse, R75 ;  /* 0x0000004b3a0e7220 */ /* 0x040fe20000400000 */
[----:B------:R-:W-:Y:S01]  /*5770*/  HADD2.F32 R0, -RZ, R0.H1_H1 ;  /* 0x30000000ff007230 */ /* 0x000fe20000004100 */
[----:B------:R-:W-:Y:S01]  /*5780*/  F2FP.F16.E4M3.UNPACK_B R5, R5.H1 ;  /* 0x00000005ff05723e */ /* 0x000fe200030006ff */
[----:B------:R-:W-:Y:S01]  /*5790*/  FMUL R73, R58, R73 ;  /* 0x000000493a497220 */ /* 0x000fe20000400000 */
[----:B------:R-:W-:Y:S01]  /*57a0*/  FFMA R9, R57, R10, R12 ;  /* 0x0000000a39097223 */ /* 0x000fe2000000000c */
[----:B------:R-:W-:-:S02]  /*57b0*/  HADD2.F32 R10, -RZ, R3.H0_H0 ;  /* 0x20000003ff0a7230 */ /* 0x000fc40000004100 */
[C---:B------:R-:W-:Y:S01]  /*57c0*/  FFMA R11, R57.reuse, R0, R11 ;  /* 0x00000000390b7223 */ /* 0x040fe2000000000b */
[--C-:B------:R-:W-:Y:S02]  /*57d0*/  HADD2.F32 R0, -RZ, R4.reuse.H0_H0 ;  /* 0x20000004ff007230 */ /* 0x100fe40000004100 */
[C---:B------:R-:W-:Y:S01]  /*57e0*/  FMUL R15, R58.reuse, R76 ;  /* 0x0000004c3a0f7220 */ /* 0x040fe20000400000 */
[----:B------:R-:W-:Y:S02]  /*57f0*/  HADD2.F32 R4, -RZ, R4.H1_H1 ;  /* 0x30000004ff047230 */ /* 0x000fe40000004100 */
[C---:B------:R-:W-:Y:S01]  /*5800*/  FMUL R20, R58.reuse, R71 ;  /* 0x000000473a147220 */ /* 0x040fe20000400000 */
[----:B------:R-:W-:Y:S02]  /*5810*/  HADD2.F32 R12, -RZ, R3.H1_H1 ;  /* 0x30000003ff0c7230 */ /* 0x000fe40000004100 */
[----:B------:R-:W-:Y:S01]  /*5820*/  FMUL R3, R58, R78 ;  /* 0x0000004e3a037220 */ /* 0x000fe20000400000 */
[C---:B------:R-:W-:Y:S01]  /*5830*/  FFMA R14, R57.reuse, R0, R14 ;  /* 0x00000000390e7223 */ /* 0x040fe2000000000e */
[----:B------:R-:W-:Y:S01]  /*5840*/  HADD2.F32 R0, -RZ, R5.H0_H0 ;  /* 0x20000005ff007230 */ /* 0x000fe20000004100 */
[----:B------:R-:W-:Y:S01]  /*5850*/  MOV R41, 0x3bbb989d ;  /* 0x3bbb989d00297802 */ /* 0x000fe20000000f00 */
[C---:B------:R-:W-:Y:S01]  /*5860*/  FFMA R13, R57.reuse, R4, R3 ;  /* 0x00000004390d7223 */ /* 0x040fe20000000003 */
[----:B------:R-:W-:Y:S01]  /*5870*/  F2FP.F16.E4M3.UNPACK_B R3, R6 ;  /* 0x00000006ff03723e */ /* 0x000fe200020006ff */
[C---:B------:R-:W-:Y:S01]  /*5880*/  FFMA R73, R57.reuse, R10, R73 ;  /* 0x0000000a39497223 */ /* 0x040fe20000000049 */
[C---:B------:R-:W-:Y:S01]  /*5890*/  FFMA R12, R57.reuse, R12, R15 ;  /* 0x0000000c390c7223 */ /* 0x040fe2000000000f */
[----:B------:R-:W-:Y:S01]  /*58a0*/  FFMA R20, R57, R0, R20 ;  /* 0x0000000039147223 */ /* 0x000fe20000000014 */
[----:B------:R-:W-:-:S02]  /*58b0*/  IMAD.MOV.U32 R43, RZ, RZ, 0x437c0000 ;  /* 0x437c0000ff2b7424 */ /* 0x000fc400078e00ff */
[-C--:B------:R-:W-:Y:S01]  /*58c0*/  FFMA.SAT R15, -R9, R41.reuse, 0.5 ;  /* 0x3f000000090f7423 */ /* 0x080fe20000002129 */
[--C-:B------:R-:W-:Y:S02]  /*58d0*/  HADD2.F32 R10, -RZ, R3.reuse.H0_H0 ;  /* 0x20000003ff0a7230 */ /* 0x100fe40000004100 */
[-C--:B------:R-:W-:Y:S01]  /*58e0*/  FFMA.SAT R24, -R14, R41.reuse, 0.5 ;  /* 0x3f0000000e187423 */ /* 0x080fe20000002129 */
[----:B------:R-:W-:Y:S02]  /*58f0*/  HADD2.F32 R0, -RZ, R3.H1_H1 ;  /* 0x30000003ff007230 */ /* 0x000fe40000004100 */
[----:B------:R-:W-:Y:S01]  /*5900*/  FFMA.SAT R3, -R11, R41, 0.5 ;  /* 0x3f0000000b037423 */ /* 0x000fe20000002129 */
[----:B------:R-:W-:Y:S02]  /*5910*/  HADD2.F32 R4, -RZ, R5.H1_H1 ;  /* 0x30000005ff047230 */ /* 0x000fe40000004100 */
[----:B------:R-:W-:Y:S01]  /*5920*/  FMUL R5, R58, R74 ;  /* 0x0000004a3a057220 */ /* 0x000fe20000400000 */
[-C--:B------:R-:W-:Y:S01]  /*5930*/  FFMA.RM R15, R15, R43.reuse, 12582913 ;  /* 0x4b4000010f0f7423 */ /* 0x080fe2000000402b */
[-C--:B------:R-:W-:Y:S01]  /*5940*/  FFMA.RM R21, R3, R43.reuse, 12582913 ;  /* 0x4b40000103157423 */ /* 0x080fe2000000402b */
[----:B------:R-:W-:Y:S01]  /*5950*/  FFMA.RM R25, R24, R43, 12582913 ;  /* 0x4b40000118197423 */ /* 0x000fe2000000402b */
[----:B------:R-:W-:Y:S01]  /*5960*/  FFMA R5, R57, R4, R5 ;  /* 0x0000000439057223 */ /* 0x000fe20000000005 */
[----:B------:R-:W-:Y:S01]  /*5970*/  FADD R4, R15, -12583039 ;  /* 0xcb40007f0f047421 */ /* 0x000fe20000000000 */
[----:B------:R-:W-:Y:S01]  /*5980*/  FADD R24, R21, -12583039 ;  /* 0xcb40007f15187421 */ /* 0x000fe20000000000 */
[----:B------:R-:W-:Y:S01]  /*5990*/  FADD R3, R25, -12583039 ;  /* 0xcb40007f19037421 */ /* 0x000fe20000000000 */
[----:B------:R-:W-:Y:S01]  /*59a0*/  FMUL R72, R58, R72 ;  /* 0x000000483a487220 */ /* 0x000fe20000400000 */
[----:B------:R-:W-:Y:S01]  /*59b0*/  F2FP.F16.E4M3.UNPACK_B R6, R6.H1 ;  /* 0x00000006ff06723e */ /* 0x000fe200030006ff */
[----:B------:R-:W-:Y:S01]  /*59c0*/  FFMA R4, -R9, 1.4426950216293334961, -R4 ;  /* 0x3fb8aa3b09047823 */ /* 0x000fe20000000904 */
[----:B------:R-:W-:Y:S01]  /*59d0*/  FFMA R26, -R11, 1.4426950216293334961, -R24 ;  /* 0x3fb8aa3b0b1a7823 */ /* 0x000fe20000000918 */
[----:B------:R-:W-:Y:S01]  /*59e0*/  FFMA R27, -R14, 1.4426950216293334961, -R3 ;  /* 0x3fb8aa3b0e1b7823 */ /* 0x000fe20000000903 */
[----:B------:R-:W-:Y:S01]  /*59f0*/  FFMA.SAT R28, -R13, R41, 0.5 ;  /* 0x3f0000000d1c7423 */ /* 0x000fe20000002129 */
[----:B------:R-:W-:Y:S01]  /*5a00*/  FFMA R72, R57, R0, R72 ;  /* 0x0000000039487223 */ /* 0x000fe20000000048 */
[----:B------:R-:W-:Y:S01]  /*5a10*/  FFMA R9, -R9, 1.925963033500011079e-08, R4 ;  /* 0x32a5706009097823 */ /* 0x000fe20000000104 */
[----:B------:R-:W-:-:S02]  /*5a20*/  HADD2.F32 R0, -RZ, R6.H0_H0 ;  /* 0x20000006ff007230 */ /* 0x000fc40000004100 */
[----:B------:R-:W-:Y:S01]  /*5a30*/  FMUL R4, R58, R67 ;  /* 0x000000433a047220 */ /* 0x000fe20000400000 */
[----:B------:R-:W-:Y:S01]  /*5a40*/  FFMA R26, -R11, 1.925963033500011079e-08, R26 ;  /* 0x32a570600b1a7823 */ /* 0x000fe2000000011a */
[----:B------:R-:W-:Y:S01]  /*5a50*/  FFMA R27, -R14, 1.925963033500011079e-08, R27 ;  /* 0x32a570600e1b7823 */ /* 0x000fe2000000011b */
[----:B------:R-:W-:Y:S01]  /*5a60*/  FFMA.RM R11, R28, R43, 12582913 ;  /* 0x4b4000011c0b7423 */ /* 0x000fe2000000402b */
[----:B------:R-:W-:Y:S01]  /*5a70*/  FFMA.SAT R14, -R73, R41, 0.5 ;  /* 0x3f000000490e7423 */ /* 0x000fe20000002129 */
[----:B------:R-:W-:Y:S01]  /*5a80*/  FFMA R3, R57, R0, R4 ;  /* 0x0000000039037223 */ /* 0x000fe20000000004 */
[----:B------:R1:W2:Y:S01]  /*5a90*/  MUFU.EX2 R24, R9 ;  /* 0x0000000900187308 */ /* 0x0002a20000000800 */
[----:B------:R-:W-:Y:S01]  /*5aa0*/  FADD R4, R11, -12583039 ;  /* 0xcb40007f0b047421 */ /* 0x000fe20000000000 */
[----:B------:R-:W-:Y:S01]  /*5ab0*/  F2FP.F16.E4M3.UNPACK_B R0, R7 ;  /* 0x00000007ff00723e */ /* 0x000fe200020006ff */
[----:B------:R-:W-:Y:S01]  /*5ac0*/  FFMA.SAT R29, -R12, R41, 0.5 ;  /* 0x3f0000000c1d7423 */ /* 0x000fe20000002129 */
[C---:B------:R-:W-:Y:S01]  /*5ad0*/  FMUL R69, R58.reuse, R69 ;  /* 0x000000453a457220 */ /* 0x040fe20000400000 */
[----:B------:R-:W-:Y:S01]  /*5ae0*/  FFMA R4, -R13, 1.4426950216293334961, -R4 ;  /* 0x3fb8aa3b0d047823 */ /* 0x000fe20000000904 */
[----:B------:R-:W-:Y:S01]  /*5af0*/  FMUL R68, R58, R68 ;  /* 0x000000443a447220 */ /* 0x000fe20000400000 */
[-C--:B------:R-:W-:Y:S01]  /*5b00*/  FFMA.RM R29, R29, R43.reuse, 12582913 ;  /* 0x4b4000011d1d7423 */ /* 0x080fe2000000402b */
[----:B------:R3:W4:Y:S01]  /*5b10*/  MUFU.EX2 R28, R27 ;  /* 0x0000001b001c7308 */ /* 0x0007220000000800 */
[----:B-1----:R-:W-:Y:S01]  /*5b20*/  FFMA.RM R9, R14, R43, 12582913 ;  /* 0x4b4000010e097423 */ /* 0x002fe2000000402b */
[----:B------:R-:W-:Y:S01]  /*5b30*/  FFMA R13, -R13, 1.925963033500011079e-08, R4 ;  /* 0x32a570600d0d7823 */ /* 0x000fe20000000104 */
[----:B------:R-:W-:-:S02]  /*5b40*/  HADD2.F32 R4, -RZ, R0.H0_H0 ;  /* 0x20000000ff047230 */ /* 0x000fc40000004100 */
[----:B------:R-:W-:Y:S01]  /*5b50*/  FADD R31, R29, -12583039 ;  /* 0xcb40007f1d1f7421 */ /* 0x000fe20000000000 */
[----:B------:R-:W-:Y:S01]  /*5b60*/  FADD R14, R9, -12583039 ;  /* 0xcb40007f090e7421 */ /* 0x000fe20000000000 */
[----:B------:R-:W-:Y:S02]  /*5b70*/  HADD2.F32 R0, -RZ, R0.H1_H1 ;  /* 0x30000000ff007230 */ /* 0x000fe40000004100 */
[----:B------:R-:W-:Y:S01]  /*5b80*/  FFMA R10, R57, R10, R69 ;  /* 0x0000000a390a7223 */ /* 0x000fe20000000045 */
[----:B------:R-:W-:Y:S01]  /*5b90*/  FFMA R31, -R12, 1.4426950216293334961, -R31 ;  /* 0x3fb8aa3b0c1f7823 */ /* 0x000fe2000000091f */
[----:B------:R-:W-:Y:S01]  /*5ba0*/  FFMA R32, -R73, 1.4426950216293334961, -R14 ;  /* 0x3fb8aa3b49207823 */ /* 0x000fe2000000090e */
[----:B------:R-:W-:Y:S01]  /*5bb0*/  FMUL R14, R58, R65 ;  /* 0x000000413a0e7220 */ /* 0x000fe20000400000 */
[-C--:B---3--:R-:W-:Y:S01]  /*5bc0*/  FFMA.SAT R27, -R20, R41.reuse, 0.5 ;  /* 0x3f000000141b7423 */ /* 0x088fe20000002129 */
[----:B------:R-:W-:Y:S01]  /*5bd0*/  FFMA R31, -R12, 1.925963033500011079e-08, R31 ;  /* 0x32a570600c1f7823 */ /* 0x000fe2000000011f */
[C---:B------:R-:W-:Y:S01]  /*5be0*/  FFMA R68, R57.reuse, R0, R68 ;  /* 0x0000000039447223 */ /* 0x040fe20000000044 */
[----:B------:R-:W-:Y:S01]  /*5bf0*/  FFMA R4, R57, R4, R14 ;  /* 0x0000000439047223 */ /* 0x000fe2000000000e */
[----:B------:R-:W-:Y:S01]  /*5c00*/  FFMA.SAT R14, -R5, R41, 0.5 ;  /* 0x3f000000050e7423 */ /* 0x000fe20000002129 */
[----:B------:R-:W-:Y:S01]  /*5c10*/  FFMA.RM R27, R27, R43, 12582913 ;  /* 0x4b4000011b1b7423 */ /* 0x000fe2000000402b */
[----:B------:R-:W-:Y:S01]  /*5c20*/  FFMA.SAT R0, -R10, R41, 0.5 ;  /* 0x3f0000000a007423 */ /* 0x000fe20000002129 */
[----:B------:R-:W-:Y:S01]  /*5c30*/  F2FP.F16.E4M3.UNPACK_B R7, R7.H1 ;  /* 0x00000007ff07723e */ /* 0x000fe200030006ff */
[----:B------:R-:W-:Y:S01]  /*5c40*/  FFMA.RM R33, R14, R43, 12582913 ;  /* 0x4b4000010e217423 */ /* 0x000fe2000000402b */
[----:B------:R1:W-:Y:S01]  /*5c50*/  MUFU.EX2 R30, R13 ;  /* 0x0000000d001e7308 */ /* 0x0003e20000000800 */
[----:B------:R-:W-:-:S02]  /*5c60*/  HADD2.F32 R6, -RZ, R6.H1_H1 ;  /* 0x30000006ff067230 */ /* 0x000fc40000004100 */
[----:B------:R-:W-:Y:S01]  /*5c70*/  FFMA.RM R35, R0, R43, 12582913 ;  /* 0x4b40000100237423 */ /* 0x000fe2000000402b */
[----:B------:R-:W-:Y:S01]  /*5c80*/  FADD R12, R33, -12583039 ;  /* 0xcb40007f210c7421 */ /* 0x000fe20000000000 */
[----:B------:R-:W-:Y:S01]  /*5c90*/  FMUL R70, R58, R70 ;  /* 0x000000463a467220 */ /* 0x000fe20000400000 */
[----:B------:R-:W-:Y:S02]  /*5ca0*/  HADD2.F32 R0, -RZ, R7.H0_H0 ;  /* 0x20000007ff007230 */ /* 0x000fe40000004100 */
[----:B------:R-:W-:Y:S01]  /*5cb0*/  FFMA.SAT R34, -R72, R41, 0.5 ;  /* 0x3f00000048227423 */ /* 0x000fe20000002129 */
[----:B------:R-:W-:Y:S01]  /*5cc0*/  FFMA R12, -R5, 1.4426950216293334961, -R12 ;  /* 0x3fb8aa3b050c7823 */ /* 0x000fe2000000090c */
[----:B------:R-:W-:Y:S01]  /*5cd0*/  FFMA R6, R57, R6, R70 ;  /* 0x0000000639067223 */ /* 0x000fe20000000046 */
[----:B-1----:R-:W-:Y:S01]  /*5ce0*/  FADD R13, R27, -12583039 ;  /* 0xcb40007f1b0d7421 */ /* 0x002fe20000000000 */
[----:B------:R1:W-:Y:S01]  /*5cf0*/  MUFU.EX2 R14, R31 ;  /* 0x0000001f000e7308 */ /* 0x0003e20000000800 */
[----:B------:R-:W-:Y:S01]  /*5d00*/  FFMA R5, -R5, 1.925963033500011079e-08, R12 ;  /* 0x32a5706005057823 */ /* 0x000fe2000000010c */
[----:B------:R-:W-:Y:S01]  /*5d10*/  FMUL R12, R58, R63 ;  /* 0x0000003f3a0c7220 */ /* 0x000fe20000400000 */
[----:B------:R-:W-:Y:S01]  /*5d20*/  FFMA R13, -R20, 1.4426950216293334961, -R13 ;  /* 0x3fb8aa3b140d7823 */ /* 0x000fe2000000090d */
[----:B------:R-:W-:Y:S01]  /*5d30*/  FFMA.SAT R38, -R6, R41, 0.5 ;  /* 0x3f00000006267423 */ /* 0x000fe20000002129 */
[----:B------:R-:W-:Y:S01]  /*5d40*/  FFMA.RM R36, R34, R43, 12582913 ;  /* 0x4b40000122247423 */ /* 0x000fe2000000402b */
[----:B------:R-:W-:Y:S01]  /*5d50*/  FFMA R12, R57, R0, R12 ;  /* 0x00000000390c7223 */ /* 0x000fe2000000000c */
[----:B------:R-:W-:Y:S01]  /*5d60*/  FFMA R13, -R20, 1.925963033500011079e-08, R13 ;  /* 0x32a57060140d7823 */ /* 0x000fe2000000010d */
[----:B------:R-:W-:Y:S01]  /*5d70*/  FFMA.SAT R0, -R3, R41, 0.5 ;  /* 0x3f00000003007423 */ /* 0x000fe20000002129 */
[----:B------:R-:W-:Y:S01]  /*5d80*/  FFMA.RM R39, R38, R43, 12582913 ;  /* 0x4b40000126277423 */ /* 0x000fe2000000402b */
[----:B-1----:R-:W-:Y:S01]  /*5d90*/  FADD R31, R35, -12583039 ;  /* 0xcb40007f231f7421 */ /* 0x002fe20000000000 */
[----:B------:R1:W-:Y:S01]  /*5da0*/  MUFU.EX2 R20, R13 ;  /* 0x0000000d00147308 */ /* 0x0003e20000000800 */
[----:B------:R-:W-:Y:S01]  /*5db0*/  FMUL R66, R58, R66 ;  /* 0x000000423a427220 */ /* 0x000fe20000400000 */
[----:B------:R-:W-:-:S02]  /*5dc0*/  IMAD.SHL.U32 R15, R15, 0x800000, RZ ;  /* 0x008000000f0f7824 */ /* 0x000fc400078e00ff */
[----:B------:R-:W-:Y:S01]  /*5dd0*/  FFMA R31, -R10, 1.4426950216293334961, -R31 ;  /* 0x3fb8aa3b0a1f7823 */ /* 0x000fe2000000091f */
[----:B------:R-:W-:Y:S01]  /*5de0*/  FADD R37, R36, -12583039 ;  /* 0xcb40007f24257421 */ /* 0x000fe20000000000 */
[----:B------:R-:W-:Y:S01]  /*5df0*/  FFMA R32, -R73, 1.925963033500011079e-08, R32 ;  /* 0x32a5706049207823 */ /* 0x000fe20000000120 */
[----:B--2---:R-:W-:Y:S01]  /*5e00*/  FFMA R15, R15, R24, 1 ;  /* 0x3f8000000f0f7423 */ /* 0x004fe20000000018 */
[----:B------:R-:W-:Y:S01]  /*5e10*/  FFMA R31, -R10, 1.925963033500011079e-08, R31 ;  /* 0x32a570600a1f7823 */ /* 0x000fe2000000011f */
[----:B------:R2:W-:Y:S01]  /*5e20*/  MUFU.EX2 R34, R5 ;  /* 0x0000000500227308 */ /* 0x0005e20000000800 */
[----:B-1----:R-:W-:Y:S01]  /*5e30*/  FFMA.RM R13, R0, R43, 12582913 ;  /* 0x4b400001000d7423 */ /* 0x002fe2000000402b */
[----:B------:R-:W-:Y:S02]  /*5e40*/  HADD2.F32 R0, -RZ, R7.H1_H1 ;  /* 0x30000007ff007230 */ /* 0x000fe40000004100 */
[----:B------:R-:W-:Y:S01]  /*5e50*/  FFMA.SAT R7, -R4, R41, 0.5 ;  /* 0x3f00000004077423 */ /* 0x000fe20000002129 */
[----:B------:R-:W-:Y:S01]  /*5e60*/  FFMA R37, -R72, 1.4426950216293334961, -R37 ;  /* 0x3fb8aa3b48257823 */ /* 0x000fe20000000925 */
[----:B------:R-:W-:Y:S01]  /*5e70*/  FADD R38, R13, -12583039 ;  /* 0xcb40007f0d267421 */ /* 0x000fe20000000000 */
[----:B------:R-:W-:Y:S01]  /*5e80*/  SHF.L.U32 R21, R21, 0x17, RZ ;  /* 0x0000001715157819 */ /* 0x000fe200000006ff */
[----:B------:R-:W-:Y:S01]  /*5e90*/  FFMA R0, R57, R0, R66 ;  /* 0x0000000039007223 */ /* 0x000fe20000000042 */
[----:B------:R-:W-:Y:S01]  /*5ea0*/  FFMA.RM R7, R7, R43, 12582913 ;  /* 0x4b40000107077423 */ /* 0x000fe2000000402b */
[----:B--2---:R-:W-:Y:S01]  /*5eb0*/  FADD R5, R39, -12583039 ;  /* 0xcb40007f27057421 */ /* 0x004fe20000000000 */
[C---:B------:R-:W-:Y:S01]  /*5ec0*/  FFMA R38, -R3.reuse, 1.4426950216293334961, -R38 ;  /* 0x3fb8aa3b03267823 */ /* 0x040fe20000000926 */
[-C--:B------:R-:W-:Y:S01]  /*5ed0*/  FFMA.SAT R42, -R0, R41.reuse, 0.5 ;  /* 0x3f000000002a7423 */ /* 0x080fe20000002129 */
[----:B------:R1:W-:Y:S01]  /*5ee0*/  MUFU.EX2 R10, R31 ;  /* 0x0000001f000a7308 */ /* 0x0003e20000000800 */
[----:B------:R-:W-:Y:S01]  /*5ef0*/  FFMA R5, -R6, 1.4426950216293334961, -R5 ;  /* 0x3fb8aa3b06057823 */ /* 0x000fe20000000905 */
[----:B------:R-:W-:Y:S01]  /*5f00*/  FFMA R38, -R3, 1.925963033500011079e-08, R38 ;  /* 0x32a5706003267823 */ /* 0x000fe20000000126 */
[----:B------:R-:W-:Y:S01]  /*5f10*/  FFMA.SAT R3, -R68, R41, 0.5 ;  /* 0x3f00000044037423 */ /* 0x000fe20000002129 */
[----:B------:R-:W-:Y:S01]  /*5f20*/  FFMA.RM R42, R42, R43, 12582913 ;  /* 0x4b4000012a2a7423 */ /* 0x000fe2000000402b */
[----:B------:R-:W-:Y:S01]  /*5f30*/  FFMA R5, -R6, 1.925963033500011079e-08, R5 ;  /* 0x32a5706006057823 */ /* 0x000fe20000000105 */
[----:B------:R-:W-:Y:S01]  /*5f40*/  FFMA.SAT R6, -R12, R41, 0.5 ;  /* 0x3f0000000c067423 */ /* 0x000fe20000002129 */
[----:B------:R-:W-:Y:S01]  /*5f50*/  FFMA R37, -R72, 1.925963033500011079e-08, R37 ;  /* 0x32a5706048257823 */ /* 0x000fe20000000125 */
[----:B------:R-:W-:Y:S01]  /*5f60*/  FADD R45, R42, -12583039 ;  /* 0xcb40007f2a2d7421 */ /* 0x000fe20000000000 */
[-C--:B-1----:R-:W-:Y:S01]  /*5f70*/  FFMA.RM R31, R3, R43.reuse, 12582913 ;  /* 0x4b400001031f7423 */ /* 0x082fe2000000402b */
[----:B------:R-:W-:Y:S01]  /*5f80*/  FADD R3, R7, -12583039 ;  /* 0xcb40007f07037421 */ /* 0x000fe20000000000 */
[----:B------:R-:W-:Y:S01]  /*5f90*/  FFMA.RM R40, R6, R43, 12582913 ;  /* 0x4b40000106287423 */ /* 0x000fe2000000402b */
[----:B------:R-:W-:Y:S01]  /*5fa0*/  FFMA R45, -R0, 1.4426950216293334961, -R45 ;  /* 0x3fb8aa3b002d7823 */ /* 0x000fe2000000092d */
[----:B------:R-:W-:Y:S01]  /*5fb0*/  FADD R41, R31, -12583039 ;  /* 0xcb40007f1f297421 */ /* 0x000fe20000000000 */
[----:B------:R-:W-:Y:S01]  /*5fc0*/  FFMA R3, -R4, 1.4426950216293334961, -R3 ;  /* 0x3fb8aa3b04037823 */ /* 0x000fe20000000903 */
[----:B------:R-:W-:Y:S01]  /*5fd0*/  FADD R43, R40, -12583039 ;  /* 0xcb40007f282b7421 */ /* 0x000fe20000000000 */
[----:B------:R-:W-:Y:S01]  /*5fe0*/  FFMA R45, -R0, 1.925963033500011079e-08, R45 ;  /* 0x32a57060002d7823 */ /* 0x000fe2000000012d */
[----:B------:R-:W-:Y:S01]  /*5ff0*/  FFMA R41, -R68, 1.4426950216293334961, -R41 ;  /* 0x3fb8aa3b44297823 */ /* 0x000fe20000000929 */
[----:B------:R-:W-:Y:S01]  /*6000*/  FFMA R3, -R4, 1.925963033500011079e-08, R3 ;  /* 0x32a5706004037823 */ /* 0x000fe20000000103 */
[----:B------:R-:W-:Y:S01]  /*6010*/  FFMA R43, -R12, 1.4426950216293334961, -R43 ;  /* 0x3fb8aa3b0c2b7823 */ /* 0x000fe2000000092b */
[----:B------:R-:W1:Y:S01]  /*6020*/  MUFU.EX2 R26, R26 ;  /* 0x0000001a001a7308 */ /* 0x000e620000000800 */
[----:B------:R-:W-:Y:S01]  /*6030*/  FFMA R41, -R68, 1.925963033500011079e-08, R41 ;  /* 0x32a5706044297823 */ /* 0x000fe20000000129 */
[----:B------:R-:W-:-:S02]  /*6040*/  IMAD.SHL.U32 R25, R25, 0x800000, RZ ;  /* 0x0080000019197824 */ /* 0x000fc400078e00ff */
[----:B------:R-:W-:Y:S01]  /*6050*/  FFMA R43, -R12, 1.925963033500011079e-08, R43 ;  /* 0x32a570600c2b7823 */ /* 0x000fe2000000012b */
[----:B------:R-:W-:Y:S01]  /*6060*/  SHF.L.U32 R9, R9, 0x17, RZ ;  /* 0x0000001709097819 */ /* 0x000fe200000006ff */
[----:B------:R-:W-:Y:S01]  /*6070*/  IMAD.SHL.U32 R27, R27, 0x800000, RZ ;  /* 0x008000001b1b7824 */ /* 0x000fe200078e00ff */
[----:B------:R-:W-:Y:S01]  /*6080*/  SHF.L.U32 R33, R33, 0x17, RZ ;  /* 0x0000001721217819 */ /* 0x000fe200000006ff */
[----:B------:R-:W-:Y:S01]  /*6090*/  IMAD.SHL.U32 R11, R11, 0x800000, RZ ;  /* 0x008000000b0b7824 */ /* 0x000fe200078e00ff */
[----:B------:R2:W3:Y:S01]  /*60a0*/  MUFU.EX2 R4, R3 ;  /* 0x0000000300047308 */ /* 0x0004e20000000800 */
[----:B------:R-:W-:Y:S01]  /*60b0*/  SHF.L.U32 R7, R7, 0x17, RZ ;  /* 0x0000001707077819 */ /* 0x000fe200000006ff */
[----:B------:R-:W-:Y:S01]  /*60c0*/  IMAD.SHL.U32 R29, R29, 0x800000, RZ ;  /* 0x008000001d1d7824 */ /* 0x000fe200078e00ff */
[----:B------:R-:W-:Y:S01]  /*60d0*/  SHF.L.U32 R42, R42, 0x17, RZ ;  /* 0x000000172a2a7819 */ /* 0x000fe200000006ff */
[----:B------:R-:W-:Y:S01]  /*60e0*/  IMAD.SHL.U32 R35, R35, 0x800000, RZ ;  /* 0x0080000023237824 */ /* 0x000fe200078e00ff */
[----:B------:R-:W-:Y:S01]  /*60f0*/  BSSY B1, `(.L_x_120) ;  /* 0x0000029000017945 */ /* 0x000fe20003800000 */
[----:B------:R-:W-:-:S02]  /*6100*/  IMAD.SHL.U32 R36, R36, 0x800000, RZ ;  /* 0x0080000024247824 */ /* 0x000fc400078e00ff */
[----:B----4-:R-:W-:Y:S01]  /*6110*/  FFMA R25, R25, R28, 1 ;  /* 0x3f80000019197423 */ /* 0x010fe2000000001c */
[----:B------:R-:W4:Y:S01]  /*6120*/  MUFU.EX2 R32, R32 ;  /* 0x0000002000207308 */ /* 0x000f220000000800 */
[----:B--2---:R-:W-:Y:S01]  /*6130*/  IADD3 R3, R15, 0x1800000, RZ ;  /* 0x018000000f037810 */ /* 0x004fe20007ffe0ff */
[----:B------:R-:W-:Y:S02]  /*6140*/  IMAD.SHL.U32 R13, R13, 0x800000, RZ ;  /* 0x008000000d0d7824 */ /* 0x000fe400078e00ff */
[----:B-1----:R-:W-:Y:S01]  /*6150*/  FFMA R26, R21, R26, 1 ;  /* 0x3f800000151a7423 */ /* 0x002fe2000000001a */
[----:B------:R-:W-:Y:S01]  /*6160*/  IMAD.SHL.U32 R39, R39, 0x800000, RZ ;  /* 0x0080000027277824 */ /* 0x000fe200078e00ff */
[----:B------:R-:W-:Y:S01]  /*6170*/  LOP3.LUT R3, R3, 0x7f800000, RZ, 0xc0, !PT ;  /* 0x7f80000003037812 */ /* 0x000fe200078ec0ff */
[----:B------:R-:W-:Y:S02]  /*6180*/  IMAD.SHL.U32 R31, R31, 0x800000, RZ ;  /* 0x008000001f1f7824 */ /* 0x000fe400078e00ff */
[----:B------:R-:W-:Y:S01]  /*6190*/  FFMA R20, R27, R20, 1 ;  /* 0x3f8000001b147423 */ /* 0x000fe20000000014 */
[----:B------:R-:W1:Y:S01]  /*61a0*/  MUFU.EX2 R37, R37 ;  /* 0x0000002500257308 */ /* 0x000e620000000800 */
[----:B------:R-:W-:Y:S01]  /*61b0*/  ISETP.GT.U32.AND P0, PT, R3, 0x1ffffff, PT ;  /* 0x01ffffff0300780c */ /* 0x000fe20003f04070 */
[----:B------:R-:W-:-:S02]  /*61c0*/  IMAD.SHL.U32 R40, R40, 0x800000, RZ ;  /* 0x0080000028287824 */ /* 0x000fc400078e00ff */
[----:B------:R-:W-:Y:S01]  /*61d0*/  FFMA R30, R11, R30, 1 ;  /* 0x3f8000000b1e7423 */ /* 0x000fe2000000001e */
[----:B------:R-:W-:Y:S01]  /*61e0*/  FFMA R29, R29, R14, 1 ;  /* 0x3f8000001d1d7423 */ /* 0x000fe2000000000e */
[----:B------:R-:W-:Y:S01]  /*61f0*/  FFMA R21, R33, R34, 1 ;  /* 0x3f80000021157423 */ /* 0x000fe20000000022 */
[----:B------:R-:W-:Y:S01]  /*6200*/  FFMA R24, R35, R10, 1 ;  /* 0x3f80000023187423 */ /* 0x000fe2000000000a */
[----:B---3--:R-:W-:Y:S01]  /*6210*/  FFMA R28, R7, R4, 1 ;  /* 0x3f800000071c7423 */ /* 0x008fe20000000004 */
[----:B------:R-:W2:Y:S01]  /*6220*/  MUFU.EX2 R38, R38 ;  /* 0x0000002600267308 */ /* 0x000ea20000000800 */
[----:B----4-:R-:W-:-:S07]  /*6230*/  FFMA R12, R9, R32, 1 ;  /* 0x3f800000090c7423 */ /* 0x010fce0000000020 */
        /* <DEDUP_REMOVED lines=11> */
[----:B------:R-:W-:Y:S01]  /*62f0*/  IMAD.MOV.U32 R3, RZ, RZ, R15 ;  /* 0x000000ffff037224 */ /* 0x000fe200078e000f */
[----:B------:R-:W-:-:S07]  /*6300*/  MOV R34, 0x6320 ;  /* 0x0000632000227802 */ /* 0x000fce0000000f00 */
[----:B------:R-:W-:Y:S05]  /*6310*/  CALL.REL.NOINC `($__internal_0_$__cuda_sm20_rcp_rn_f32_slowpath) ;  /* 0x0000004c000c7944 */ /* 0x000fea0003c00000 */
[----:B------:R-:W-:Y:S01]  /*6320*/  IMAD.MOV.U32 R4, RZ, RZ, R0 ;  /* 0x000000ffff047224 */ /* 0x000fe200078e0000 */
[----:B------:R-:W-:Y:S06]  /*6330*/  BRA `(.L_x_122) ;  /* 0x0000000000107947 */ /* 0x000fec0003800000 */
.L_x_121:
[----:B------:R-:W1:Y:S02]  /*6340*/  MUFU.RCP R4, R15 ;  /* 0x0000000f00047308 */ /* 0x000e640000001000 */
[----:B-1----:R-:W-:-:S04]  /*6350*/  FFMA R0, R15, R4, -1 ;  /* 0xbf8000000f007423 */ /* 0x002fc80000000004 */
[----:B------:R-:W-:-:S04]  /*6360*/  FADD.FTZ R3, -R0, -RZ ;  /* 0x800000ff00037221 */ /* 0x000fc80000010100 */
[----:B------:R-:W-:-:S07]  /*6370*/  FFMA R4, R4, R3, R4 ;  /* 0x0000000304047223 */ /* 0x000fce0000000004 */
.L_x_122:
[----:B------:R-:W-:Y:S05]  /*6380*/  BSYNC B1 ;  /* 0x0000000000017941 */ /* 0x000fea0003800000 */
.L_x_120:
[----:B------:R-:W-:Y:S01]  /*6390*/  IADD3 R0, R26, 0x1800000, RZ ;  /* 0x018000001a007810 */ /* 0x000fe20007ffe0ff */
[----:B------:R-:W-:Y:S03]  /*63a0*/  BSSY B1, `(.L_x_123) ;  /* 0x000000d000017945 */ /* 0x000fe60003800000 */
[----:B------:R-:W-:-:S04]  /*63b0*/  LOP3.LUT R0, R0, 0x7f800000, RZ, 0xc0, !PT ;  /* 0x7f80000000007812 */ /* 0x000fc800078ec0ff */
[----:B------:R-:W-:-:S13]  /*63c0*/  ISETP.GT.U32.AND P0, PT, R0, 0x1ffffff, PT ;  /* 0x01ffffff0000780c */ /* 0x000fda0003f04070 */
[----:B------:R-:W-:Y:S05]  /*63d0*/  @P0 BRA `(.L_x_124) ;  /* 0x0000000000140947 */ /* 0x000fea0003800000 */
[----:B------:R-:W-:Y:S01]  /*63e0*/  IMAD.MOV.U32 R3, RZ, RZ, R26 ;  /* 0x000000ffff037224 */ /* 0x000fe200078e001a */
[----:B------:R-:W-:-:S07]  /*63f0*/  MOV R34, 0x6410 ;  /* 0x0000641000227802 */ /* 0x000fce0000000f00 */
[----:B------:R-:W-:Y:S05]  /*6400*/  CALL.REL.NOINC `($__internal_0_$__cuda_sm20_rcp_rn_f32_slowpath) ;  /* 0x0000004800d07944 */ /* 0x000fea0003c00000 */
[----:B------:R-:W-:Y:S01]  /*6410*/  IMAD.MOV.U32 R5, RZ, RZ, R0 ;  /* 0x000000ffff057224 */ /* 0x000fe200078e0000 */
[----:B------:R-:W-:Y:S06]  /*6420*/  BRA `(.L_x_125) ;  /* 0x0000000000107947 */ /* 0x000fec0003800000 */
.L_x_124:
[----:B------:R-:W1:Y:S02]  /*6430*/  MUFU.RCP R5, R26 ;  /* 0x0000001a00057308 */ /* 0x000e640000001000 */
[----:B-1----:R-:W-:-:S04]  /*6440*/  FFMA R0, R26, R5, -1 ;  /* 0xbf8000001a007423 */ /* 0x002fc80000000005 */
[----:B------:R-:W-:-:S04]  /*6450*/  FADD.FTZ R0, -R0, -RZ ;  /* 0x800000ff00007221 */ /* 0x000fc80000010100 */
[----:B------:R-:W-:-:S07]  /*6460*/  FFMA R5, R5, R0, R5 ;  /* 0x0000000005057223 */ /* 0x000fce0000000005 */
.L_x_125:
[----:B------:R-:W-:Y:S05]  /*6470*/  BSYNC B1 ;  /* 0x0000000000017941 */ /* 0x000fea0003800000 */
.L_x_123:
        /* <DEDUP_REMOVED lines=10> */
.L_x_127:
[----:B------:R-:W1:Y:S02]  /*6520*/  MUFU.RCP R6, R25 ;  /* 0x0000001900067308 */ /* 0x000e640000001000 */
[----:B-1----:R-:W-:-:S04]  /*6530*/  FFMA R0, R25, R6, -1 ;  /* 0xbf80000019007423 */ /* 0x002fc80000000006 */
[----:B------:R-:W-:-:S04]  /*6540*/  FADD.FTZ R3, -R0, -RZ ;  /* 0x800000ff00037221 */ /* 0x000fc80000010100 */
[----:B------:R-:W-:-:S07]  /*6550*/  FFMA R6, R6, R3, R6 ;  /* 0x0000000306067223 */ /* 0x000fce0000000006 */
.L_x_128:
[----:B------:R-:W-:Y:S05]  /*6560*/  BSYNC B1 ;  /* 0x0000000000017941 */ /* 0x000fea0003800000 */
.L_x_126:
        /* <DEDUP_REMOVED lines=10> */
.L_x_130:
[----:B------:R-:W1:Y:S02]  /*6610*/  MUFU.RCP R7, R30 ;  /* 0x0000001e00077308 */ /* 0x000e640000001000 */
[----:B-1----:R-:W-:-:S04]  /*6620*/  FFMA R0, R30, R7, -1 ;  /* 0xbf8000001e007423 */ /* 0x002fc80000000007 */
[----:B------:R-:W-:-:S04]  /*6630*/  FADD.FTZ R0, -R0, -RZ ;  /* 0x800000ff00007221 */ /* 0x000fc80000010100 */
[----:B------:R-:W-:-:S07]  /*6640*/  FFMA R7, R7, R0, R7 ;  /* 0x0000000007077223 */ /* 0x000fce0000000007 */
.L_x_131:
[----:B------:R-:W-:Y:S05]  /*6650*/  BSYNC B1 ;  /* 0x0000000000017941 */ /* 0x000fea0003800000 */
.L_x_129:
        /* <DEDUP_REMOVED lines=10> */
.L_x_133:
[----:B------:R-:W1:Y:S02]  /*6700*/  MUFU.RCP R9, R12 ;  /* 0x0000000c00097308 */ /* 0x000e640000001000 */
[----:B-1----:R-:W-:-:S04]  /*6710*/  FFMA R0, R12, R9, -1 ;  /* 0xbf8000000c007423 */ /* 0x002fc80000000009 */
[----:B------:R-:W-:-:S04]  /*6720*/  FADD.FTZ R0, -R0, -RZ ;  /* 0x800000ff00007221 */ /* 0x000fc80000010100 */
[----:B------:R-:W-:-:S07]  /*6730*/  FFMA R9, R9, R0, R9 ;  /* 0x0000000009097223 */ /* 0x000fce0000000009 */
.L_x_134:
[----:B------:R-:W-:Y:S05]  /*6740*/  BSYNC B1 ;  /* 0x0000000000017941 */ /* 0x000fea0003800000 */
.L_x_132:
        /* <DEDUP_REMOVED lines=10> */
.L_x_136:
[----:B------:R-:W1:Y:S02]  /*67f0*/  MUFU.RCP R12, R29 ;  /* 0x0000001d000c7308 */ /* 0x000e640000001000 */
[----:B-1----:R-:W-:-:S04]  /*6800*/  FFMA R0, R29, R12, -1 ;  /* 0xbf8000001d007423 */ /* 0x002fc8000000000c */
[----:B------:R-:W-:-:S04]  /*6810*/  FADD.FTZ R3, -R0, -RZ ;  /* 0x800000ff00037221 */ /* 0x000fc80000010100 */
[----:B------:R-:W-:-:S07]  /*6820*/  FFMA R12, R12, R3, R12 ;  /* 0x000000030c0c7223 */ /* 0x000fce000000000c */
.L_x_137:
[----:B------:R-:W-:Y:S05]  /*6830*/  BSYNC B1 ;  /* 0x0000000000017941 */ /* 0x000fea0003800000 */
.L_x_135:
        /* <DEDUP_REMOVED lines=10> */
.L_x_139:
[----:B------:R-:W1:Y:S02]  /*68e0*/  MUFU.RCP R13, R20 ;  /* 0x00000014000d7308 */ /* 0x000e640000001000 */
[----:B-1----:R-:W-:-:S04]  /*68f0*/  FFMA R0, R20, R13, -1 ;  /* 0xbf80000014007423 */ /* 0x002fc8000000000d */
[----:B------:R-:W-:-:S04]  /*6900*/  FADD.FTZ R0, -R0, -RZ ;  /* 0x800000ff00007221 */ /* 0x000fc80000010100 */
[----:B------:R-:W-:-:S07]  /*6910*/  FFMA R13, R13, R0, R13 ;  /* 0x000000000d0d7223 */ /* 0x000fce000000000d */
.L_x_140:
[----:B------:R-:W-:Y:S05]  /*6920*/  BSYNC B1 ;  /* 0x0000000000017941 */ /* 0x000fea0003800000 */
.L_x_138:
        /* <DEDUP_REMOVED lines=10> */
.L_x_142:
[----:B------:R-:W1:Y:S02]  /*69d0*/  MUFU.RCP R14, R21 ;  /* 0x00000015000e7308 */ /* 0x000e640000001000 */
[----:B-1----:R-:W-:-:S04]  /*69e0*/  FFMA R0, R21, R14, -1 ;  /* 0xbf80000015007423 */ /* 0x002fc8000000000e */
[----:B------:R-:W-:-:S04]  /*69f0*/  FADD.FTZ R3, -R0, -RZ ;  /* 0x800000ff00037221 */ /* 0x000fc80000010100 */
[----:B------:R-:W-:-:S07]  /*6a00*/  FFMA R14, R14, R3, R14 ;  /* 0x000000030e0e7223 */ /* 0x000fce000000000e */
.L_x_143:
[----:B------:R-:W-:Y:S05]  /*6a10*/  BSYNC B1 ;  /* 0x0000000000017941 */ /* 0x000fea0003800000 */
.L_x_141:
        /* <DEDUP_REMOVED lines=10> */
.L_x_145:
[----:B------:R-:W1:Y:S02]  /*6ac0*/  MUFU.RCP R15, R24 ;  /* 0x00000018000f7308 */ /* 0x000e640000001000 */
[----:B-1----:R-:W-:-:S04]  /*6ad0*/  FFMA R0, R24, R15, -1 ;  /* 0xbf80000018007423 */ /* 0x002fc8000000000f */
[----:B------:R-:W-:-:S04]  /*6ae0*/  FADD.FTZ R0, -R0, -RZ ;  /* 0x800000ff00007221 */ /* 0x000fc80000010100 */
[----:B------:R-:W-:-:S07]  /*6af0*/  FFMA R15, R15, R0, R15 ;  /* 0x000000000f0f7223 */ /* 0x000fce000000000f */
.L_x_146:
[----:B------:R-:W-:Y:S05]  /*6b00*/  BSYNC B1 ;  /* 0x0000000000017941 */ /* 0x000fea0003800000 */
.L_x_144:
        /* <DEDUP_REMOVED lines=10> */
.L_x_148:
[----:B------:R-:W1:Y:S02]  /*6bb0*/  MUFU.RCP R20, R37 ;  /* 0x0000002500147308 */ /* 0x000e640000001000 */
[----:B-1----:R-:W-:-:S04]  /*6bc0*/  FFMA R0, R37, R20, -1 ;  /* 0xbf80000025007423 */ /* 0x002fc80000000014 */
[----:B------:R-:W-:-:S04]  /*6bd0*/  FADD.FTZ R3, -R0, -RZ ;  /* 0x800000ff00037221 */ /* 0x000fc80000010100 */
[----:B------:R-:W-:-:S07]  /*6be0*/  FFMA R20, R20, R3, R20 ;  /* 0x0000000314147223 */ /* 0x000fce0000000014 */
.L_x_149:
[----:B------:R-:W-:Y:S05]  /*6bf0*/  BSYNC B1 ;  /* 0x0000000000017941 */ /* 0x000fea0003800000 */
.L_x_147:
        /* <DEDUP_REMOVED lines=10> */
.L_x_151:
[----:B------:R-:W1:Y:S02]  /*6ca0*/  MUFU.RCP R21, R38 ;  /* 0x0000002600157308 */ /* 0x000e640000001000 */
[----:B-1----:R-:W-:-:S04]  /*6cb0*/  FFMA R0, R38, R21, -1 ;  /* 0xbf80000026007423 */ /* 0x002fc80000000015 */
[----:B------:R-:W-:-:S04]  /*6cc0*/  FADD.FTZ R0, -R0, -RZ ;  /* 0x800000ff00007221 */ /* 0x000fc80000010100 */
[----:B------:R-:W-:-:S07]  /*6cd0*/  FFMA R21, R21, R0, R21 ;  /* 0x0000000015157223 */ /* 0x000fce0000000015 */
.L_x_152:
[----:B------:R-:W-:Y:S05]  /*6ce0*/  BSYNC B1 ;  /* 0x0000000000017941 */ /* 0x000fea0003800000 */
.L_x_150:
        /* <DEDUP_REMOVED lines=10> */
.L_x_154:
[----:B------:R-:W1:Y:S02]  /*6d90*/  MUFU.RCP R24, R39 ;  /* 0x0000002700187308 */ /* 0x000e640000001000 */
[----:B-1----:R-:W-:-:S04]  /*6da0*/  FFMA R0, R39, R24, -1 ;  /* 0xbf80000027007423 */ /* 0x002fc80000000018 */
[----:B------:R-:W-:-:S04]  /*6db0*/  FADD.FTZ R3, -R0, -RZ ;  /* 0x800000ff00037221 */ /* 0x000fc80000010100 */
[----:B------:R-:W-:-:S07]  /*6dc0*/  FFMA R24, R24, R3, R24 ;  /* 0x0000000318187223 */ /* 0x000fce0000000018 */
.L_x_155:
[----:B------:R-:W-:Y:S05]  /*6dd0*/  BSYNC B1 ;  /* 0x0000000000017941 */ /* 0x000fea0003800000 */
.L_x_153:
        /* <DEDUP_REMOVED lines=10> */
.L_x_157:
[----:B------:R-:W1:Y:S02]  /*6e80*/  MUFU.RCP R25, R28 ;  /* 0x0000001c00197308 */ /* 0x000e640000001000 */
[----:B-1----:R-:W-:-:S04]  /*6e90*/  FFMA R0, R28, R25, -1 ;  /* 0xbf8000001c007423 */ /* 0x002fc80000000019 */
[----:B------:R-:W-:-:S04]  /*6ea0*/  FADD.FTZ R0, -R0, -RZ ;  /* 0x800000ff00007221 */ /* 0x000fc80000010100 */
[----:B------:R-:W-:-:S07]  /*6eb0*/  FFMA R25, R25, R0, R25 ;  /* 0x0000000019197223 */ /* 0x000fce0000000019 */
.L_x_158:
[----:B------:R-:W-:Y:S05]  /*6ec0*/  BSYNC B1 ;  /* 0x0000000000017941 */ /* 0x000fea0003800000 */
.L_x_156:
        /* <DEDUP_REMOVED lines=10> */
.L_x_160:
[----:B------:R-:W1:Y:S02]  /*6f70*/  MUFU.RCP R26, R27 ;  /* 0x0000001b001a7308 */ /* 0x000e640000001000 */
[----:B-1----:R-:W-:-:S04]  /*6f80*/  FFMA R0, R27, R26, -1 ;  /* 0xbf8000001b007423 */ /* 0x002fc8000000001a */
[----:B------:R-:W-:-:S04]  /*6f90*/  FADD.FTZ R3, -R0, -RZ ;  /* 0x800000ff00037221 */ /* 0x000fc80000010100 */
[----:B------:R-:W-:-:S07]  /*6fa0*/  FFMA R26, R26, R3, R26 ;  /* 0x000000031a1a7223 */ /* 0x000fce000000001a */
.L_x_161:
[----:B------:R-:W-:Y:S05]  /*6fb0*/  BSYNC B1 ;  /* 0x0000000000017941 */ /* 0x000fea0003800000 */
.L_x_159:
        /* <DEDUP_REMOVED lines=10> */
.L_x_163:
[----:B------:R-:W1:Y:S02]  /*7060*/  MUFU.RCP R27, R40 ;  /* 0x00000028001b7308 */ /* 0x000e640000001000 */
[----:B-1----:R-:W-:-:S04]  /*7070*/  FFMA R0, R40, R27, -1 ;  /* 0xbf80000028007423 */ /* 0x002fc8000000001b */
[----:B------:R-:W-:-:S04]  /*7080*/  FADD.FTZ R0, -R0, -RZ ;  /* 0x800000ff00007221 */ /* 0x000fc80000010100 */
[----:B------:R-:W-:-:S07]  /*7090*/  FFMA R27, R27, R0, R27 ;  /* 0x000000001b1b7223 */ /* 0x000fce000000001b */
.L_x_164:
[----:B------:R-:W-:Y:S05]  /*70a0*/  BSYNC B1 ;  /* 0x0000000000017941 */ /* 0x000fea0003800000 */
.L_x_162:
        /* <DEDUP_REMOVED lines=8> */
[----:B------:R-:W-:Y:S05]  /*7130*/  BRA `(.L_x_167) ;  /* 0x0000000000107947 */ /* 0x000fea0003800000 */
.L_x_166:
[----:B------:R-:W1:Y:S02]  /*7140*/  MUFU.RCP R0, R45 ;  /* 0x0000002d00007308 */ /* 0x000e640000001000 */
[----:B-1----:R-:W-:-:S04]  /*7150*/  FFMA R3, R45, R0, -1 ;  /* 0xbf8000002d037423 */ /* 0x002fc80000000000 */
[----:B------:R-:W-:-:S04]  /*7160*/  FADD.FTZ R3, -R3, -RZ ;  /* 0x800000ff03037221 */ /* 0x000fc80000010100 */
[----:B------:R-:W-:-:S07]  /*7170*/  FFMA R0, R0, R3, R0 ;  /* 0x0000000300007223 */ /* 0x000fce0000000000 */
.L_x_167:
[----:B------:R-:W-:Y:S05]  /*7180*/  BSYNC B1 ;  /* 0x0000000000017941 */ /* 0x000fea0003800000 */
.L_x_165:
[----:B------:R-:W-:Y:S02]  /*7190*/  F2FP.SATFINITE.E4M3.F32.PACK_AB_MERGE_C R4, R5, R4, RZ ;  /* 0x000000040504723e */ /* 0x000fe400048070ff */
[----:B------:R-:W-:Y:S02]  /*71a0*/  F2FP.SATFINITE.E4M3.F32.PACK_AB_MERGE_C R6, R7, R6, RZ ;  /* 0x000000060706723e */ /* 0x000fe400048070ff */
[----:B------:R-:W-:Y:S02]  /*71b0*/  F2FP.SATFINITE.E4M3.F32.PACK_AB_MERGE_C R12, R12, R9, RZ ;  /* 0x000000090c0c723e */ /* 0x000fe400048070ff */
[----:B------:R-:W-:Y:S02]  /*71c0*/  F2FP.SATFINITE.E4M3.F32.PACK_AB_MERGE_C R14, R14, R13, RZ ;  /* 0x0000000d0e0e723e */ /* 0x000fe400048070ff */
[----:B------:R-:W-:Y:S02]  /*71d0*/  F2FP.SATFINITE.E4M3.F32.PACK_AB_MERGE_C R15, R20, R15, RZ ;  /* 0x0000000f140f723e */ /* 0x000fe400048070ff */
[----:B------:R-:W-:-:S02]  /*71e0*/  F2FP.SATFINITE.E4M3.F32.PACK_AB_MERGE_C R21, R24, R21, RZ ;  /* 0x000000151815723e */ /* 0x000fc400048070ff */
[----:B------:R-:W-:Y:S02]  /*71f0*/  F2FP.SATFINITE.E4M3.F32.PACK_AB_MERGE_C R25, R26, R25, RZ ;  /* 0x000000191a19723e */ /* 0x000fe400048070ff */
[----:B------:R-:W-:Y:S01]  /*7200*/  F2FP.SATFINITE.E4M3.F32.PACK_AB_MERGE_C R27, R0, R27, RZ ;  /* 0x0000001b001b723e */ /* 0x000fe200048070ff */
[----:B------:R-:W-:Y:S06]  /*7210*/  @P5 BRA `(.L_x_168) ;  /* 0x0000000000045947 */ /* 0x000fec0003800000 */
[----:B------:R-:W-:-:S04]  /*7220*/  DEPBAR.LE SB0, 0x1 ;  /* 0x000080400000791a */ /* 0x000fc80000000000 */
.L_x_168:
[----:B------:R-:W-:Y:S05]  /*7230*/  WARPSYNC.ALL ;  /* 0x0000000000007948 */ /* 0x000fea0003800000 */
[----:B------:R-:W-:Y:S01]  /*7240*/  BAR.SYNC.DEFER_BLOCKING 0x1, 0x100 ;  /* 0x0044000000007b1d */ /* 0x000fe20000010000 */
[----:B------:R-:W-:-:S05]  /*7250*/  IADD3 R16, P0, R16, UR36, RZ ;  /* 0x0000002410107c10 */ /* 0x000fca000ff1e0ff */
        /* <DEDUP_REMOVED lines=19> */
[----:B------:R-:W-:Y:S02]  /*7390*/  UIADD3 UR4, UR49, 0x3200, URZ ;  /* 0x0000320031047890 */ /* 0x000fe4000fffe03f */
[----:B------:R-:W-:Y:S01]  /*73a0*/  UIADD3.X UR9, URZ, UR41, URZ, UP0, !UPT ;  /* 0x000000293f097290 */ /* 0x000fe200087fe43f */
[----:B------:R-:W-:Y:S01]  /*73b0*/  UMOV UR6, UR46 ;  /* 0x0000002e00067c82 */ /* 0x000fe20008000000 */
[----:B------:R-:W-:-:S07]  /*73c0*/  UMOV UR7, UR47 ;  /* 0x0000002f00077c82 */ /* 0x000fce0008000000 */
[----:B------:R1:W-:Y:S02]  /*73d0*/  UTMASTG.3D [UR4], [UR8] ;  /* 0x00000004080073b5 */ /* 0x0003e40008010000 */
[----:B-1----:R0:W-:Y:S02]  /*73e0*/  UTMACMDFLUSH ;  /* 0x00000000000079b7 */ /* 0x0021e40000000000 */
.L_x_170:
[----:B------:R-:W-:Y:S05]  /*73f0*/  BSYNC B0 ;  /* 0x0000000000007941 */ /* 0x000fea0003800000 */
.L_x_169:
[----:B------:R-:W-:Y:S01]  /*7400*/  ULDC.64 UR4, c[0x0][0x8f8] ;  /* 0x00023e0000047ab9 */ /* 0x000fe20000000a00 */
[----:B------:R-:W-:Y:S01]  /*7410*/  IADD3.X R17, R17, UR42, RZ, P0, !PT ;  /* 0x0000002a11117c10 */ /* 0x000fe200087fe4ff */
[----:B------:R-:W-:Y:S01]  /*7420*/  UMOV UR47, 0xffffffff ;  /* 0xffffffff002f7882 */ /* 0x000fe20000000000 */
[----:B------:R-:W-:Y:S01]  /*7430*/  ISETP.GE.U32.AND P0, PT, R16, UR4, PT ;  /* 0x0000000410007c0c */ /* 0x000fe2000bf06070 */
[----:B------:R-:W-:Y:S01]  /*7440*/  IMAD.MOV.U32 R3, RZ, RZ, -0x1 ;  /* 0xffffffffff037424 */ /* 0x000fe200078e00ff */
[----:B------:R-:W-:Y:S02]  /*7450*/  PRMT R0, RZ, 0x7610, R0 ;  /* 0x00007610ff007816 */ /* 0x000fe40000000000 */
[----:B------:R-:W-:Y:S02]  /*7460*/  ISETP.GE.U32.AND.EX P0, PT, R17, UR5, PT, P0 ;  /* 0x0000000511007c0c */ /* 0x000fe4000bf06100 */
[----:B------:R-:W-:-:S11]  /*7470*/  MOV R8, 0xffffffff ;  /* 0xffffffff00087802 */ /* 0x000fd60000000f00 */
[----:B------:R-:W-:Y:S05]  /*7480*/  @P0 BRA `(.L_x_171) ;  /* 0x0000000400680947 */ /* 0x000fea0003800000 */
[----:B------:R-:W1:Y:S01]  /*7490*/  S2R R12, SR_CTAID.X ;  /* 0x00000000000c7919 */ /* 0x000e620000002500 */
[----:B------:R-:W2:Y:S01]  /*74a0*/  LDC.64 R10, c[0x0][0x8d0] ;  /* 0x00023400ff0a7b82 */ /* 0x000ea20000000a00 */
[----:B------:R-:W-:Y:S01]  /*74b0*/  ULDC UR4, c[0x0][0x150] ;  /* 0x0000540000047ab9 */ /* 0x000fe20000000800 */
[----:B------:R-:W-:Y:S01]  /*74c0*/  IMAD.MOV.U32 R8, RZ, RZ, R16 ;  /* 0x000000ffff087224 */ /* 0x000fe200078e0010 */
[----:B------:R-:W3:Y:S01]  /*74d0*/  S2R R26, SR_CTAID.Y ;  /* 0x00000000001a7919 */ /* 0x000ee20000002600 */
[----:B------:R-:W-:-:S04]  /*74e0*/  IMAD.MOV.U32 R9, RZ, RZ, R17 ;  /* 0x000000ffff097224 */ /* 0x000fc800078e0011 */
[----:B------:R-:W4:Y:S08]  /*74f0*/  LDC R25, c[0x0][0x144] ;  /* 0x00005100ff197b82 */ /* 0x000f300000000800 */
[----:B------:R-:W3:Y:S08]  /*7500*/  LDC R0, c[0x0][0x8d8] ;  /* 0x00023600ff007b82 */ /* 0x000ef00000000800 */
[----:B------:R-:W3:Y:S01]  /*7510*/  LDC.64 R20, c[0x0][0x8c8] ;  /* 0x00023200ff147b82 */ /* 0x000ee20000000a00 */
[----:B--2---:R-:W-:-:S04]  /*7520*/  ISETP.NE.U32.AND P0, PT, R10, RZ, PT ;  /* 0x000000ff0a00720c */ /* 0x004fc80003f05070 */
[----:B------:R-:W-:Y:S02]  /*7530*/  ISETP.NE.AND.EX P0, PT, R11, RZ, PT, P0 ;  /* 0x000000ff0b00720c */ /* 0x000fe40003f05300 */
[----:B-1----:R-:W-:-:S05]  /*7540*/  I2FP.F32.U32 R3, R12 ;  /* 0x0000000c00037245 */ /* 0x002fca0000201000 */
[----:B------:R-:W-:-:S04]  /*7550*/  FMUL R3, R3, UR4 ;  /* 0x0000000403037c20 */ /* 0x000fc80008400000 */
[----:B------:R1:W2:Y:S02]  /*7560*/  F2I.U32.TRUNC.NTZ R24, R3 ;  /* 0x0000000300187305 */ /* 0x0002a4000020f000 */
[----:B----4-:R-:W-:Y:S05]  /*7570*/  @!P0 BRA `(.L_x_172) ;  /* 0x0000000000288947 */ /* 0x010fea0003800000 */
[----:B-1----:R-:W1:Y:S02]  /*7580*/  LDC R3, c[0x0][0x8dc] ;  /* 0x00023700ff037b82 */ /* 0x002e640000000800 */
        /* <DEDUP_REMOVED lines=9> */
.L_x_172:
[----:B------:R-:W4:Y:S01]  /*7620*/  LDC.64 R14, c[0x0][0x8e8] ;  /* 0x00023a00ff0e7b82 */ /* 0x000f220000000a00 */
[-CC-:B---3--:R-:W-:Y:S01]  /*7630*/  SHF.R.U64 R32, R8, R0.reuse, R9.reuse ;  /* 0x0000000008207219 */ /* 0x188fe20000001209 */
[----:B--2---:R-:W-:Y:S01]  /*7640*/  IMAD.MOV R24, RZ, RZ, -R24 ;  /* 0x000000ffff187224 */ /* 0x004fe200078e0a18 */
[----:B------:R-:W-:Y:S01]  /*7650*/  SHF.R.U32.HI R0, RZ, R0, R9 ;  /* 0x00000000ff007219 */ /* 0x000fe20000011609 */
[----:B------:R-:W-:Y:S01]  /*7660*/  ULDC UR4, c[0x0][0x154] ;  /* 0x0000550000047ab9 */ /* 0x000fe20000000800 */
[----:B-1----:R-:W-:Y:S01]  /*7670*/  IADD3 R3, P0, RZ, -R32, RZ ;  /* 0x80000020ff037210 */ /* 0x002fe20007f1e0ff */
[----:B------:R-:W-:Y:S02]  /*7680*/  IMAD R28, R25, R24, R12 ;  /* 0x00000018191c7224 */ /* 0x000fe400078e020c */
[----:B------:R-:W1:Y:S01]  /*7690*/  LDC R6, c[0x0][0x8c0] ;  /* 0x00023000ff067b82 */ /* 0x000e620000000800 */
[----:B------:R-:W-:Y:S01]  /*76a0*/  IADD3.X R5, RZ, ~R0, RZ, P0, !PT ;  /* 0x80000000ff057210 */ /* 0x000fe200007fe4ff */
[----:B------:R-:W-:-:S04]  /*76b0*/  IMAD.MOV.U32 R7, RZ, RZ, 0x1 ;  /* 0x00000001ff077424 */ /* 0x000fc800078e00ff */
[-C--:B------:R-:W-:Y:S02]  /*76c0*/  IMAD R0, R5, R20.reuse, RZ ;  /* 0x0000001405007224 */ /* 0x080fe400078e02ff */
[----:B------:R-:W2:Y:S01]  /*76d0*/  LDC R8, c[0x0][0x8b0] ;  /* 0x00022c00ff087b82 */ /* 0x000ea20000000800 */
[----:B------:R-:W-:-:S04]  /*76e0*/  IMAD.WIDE.U32 R4, R3, R20, R16 ;  /* 0x0000001403047225 */ /* 0x000fc800078e0010 */
[----:B------:R-:W-:Y:S01]  /*76f0*/  IMAD R3, R3, R21, R0 ;  /* 0x0000001503037224 */ /* 0x000fe200078e0200 */
[----:B------:R-:W-:Y:S02]  /*7700*/  I2FP.F32.U32 R0, R26 ;  /* 0x0000001a00007245 */ /* 0x000fe40000201000 */
[----:B------:R-:W3:Y:S01]  /*7710*/  LDC R30, c[0x0][0x900] ;  /* 0x00024000ff1e7b82 */ /* 0x000ee20000000800 */
[----:B------:R-:W-:Y:S01]  /*7720*/  IMAD.IADD R3, R5, 0x1, R3 ;  /* 0x0000000105037824 */ /* 0x000fe200078e0203 */
[----:B----4-:R-:W-:Y:S01]  /*7730*/  ISETP.NE.U32.AND P0, PT, R14, RZ, PT ;  /* 0x000000ff0e00720c */ /* 0x010fe20003f05070 */
[----:B------:R-:W-:Y:S01]  /*7740*/  FMUL R0, R0, UR4 ;  /* 0x0000000400007c20 */ /* 0x000fe20008400000 */
[----:B------:R-:W-:Y:S02]  /*7750*/  MOV R5, 0xffffffff ;  /* 0xffffffff00057802 */ /* 0x000fe40000000f00 */
[----:B------:R-:W-:Y:S01]  /*7760*/  ISETP.NE.AND.EX P0, PT, R15, RZ, PT, P0 ;  /* 0x000000ff0f00720c */ /* 0x000fe20003f05300 */
[----:B------:R4:W3:Y:S01]  /*7770*/  F2I.U32.TRUNC.NTZ R20, R0 ;  /* 0x0000000000147305 */ /* 0x0008e2000020f000 */
[----:B------:R-:W4:Y:S01]  /*7780*/  LDC R21, c[0x0][0x148] ;  /* 0x00005200ff157b82 */ /* 0x000f220000000800 */
[----:B-1----:R-:W-:-:S02]  /*7790*/  SHF.R.U64 R12, R4, R6, R3 ;  /* 0x00000006040c7219 */ /* 0x002fc40000001203 */
[----:B------:R-:W-:-:S05]  /*77a0*/  SHF.R.U32.HI R3, RZ, R6, R3 ;  /* 0x00000006ff037219 */ /* 0x000fca0000011603 */
[----:B------:R-:W1:Y:S01]  /*77b0*/  LDC R24, c[0x0][0x8a8] ;  /* 0x00022a00ff187b82 */ /* 0x000e620000000800 */
[-CC-:B--2---:R-:W-:Y:S02]  /*77c0*/  SHF.R.U64 R10, R12, R8.reuse, R3.reuse ;  /* 0x000000080c0a7219 */ /* 0x184fe40000001203 */
[----:B------:R-:W-:-:S05]  /*77d0*/  SHF.R.U32.HI R3, RZ, R8, R3 ;  /* 0x00000008ff037219 */ /* 0x000fca0000011603 */
[----:B------:R-:W2:Y:S01]  /*77e0*/  LDC R27, c[0x0][0x8f0] ;  /* 0x00023c00ff1b7b82 */ /* 0x000ea20000000800 */
[-C--:B---3--:R-:W-:Y:S02]  /*77f0*/  SHF.L.U32 R4, R5, R30.reuse, RZ ;  /* 0x0000001e05047219 */ /* 0x088fe400000006ff */
[-CC-:B------:R-:W-:Y:S02]  /*7800*/  SHF.R.U64 R13, R10, R30.reuse, R3.reuse ;  /* 0x0000001e0a0d7219 */ /* 0x180fe40000001203 */
[----:B------:R-:W-:Y:S02]  /*7810*/  SHF.R.U32.HI R5, RZ, R30, R3 ;  /* 0x0000001eff057219 */ /* 0x000fe40000011603 */
[----:B------:R-:W-:Y:S01]  /*7820*/  LOP3.LUT R25, RZ, R4, RZ, 0x33, !PT ;  /* 0x00000004ff197212 */ /* 0x000fe200078e33ff */
[----:B------:R-:W3:Y:S01]  /*7830*/  LDC R29, c[0x0][0x8e0] ;  /* 0x00023800ff1d7b82 */ /* 0x000ee20000000800 */
[----:B------:R-:W-:Y:S01]  /*7840*/  SHF.L.U32 R30, R7, R30, RZ ;  /* 0x0000001e071e7219 */ /* 0x000fe200000006ff */
[----:B------:R-:W-:-:S06]  /*7850*/  IMAD.MOV.U32 R4, RZ, RZ, R13 ;  /* 0x000000ffff047224 */ /* 0x000fcc00078e000d */
[----:B------:R-:W1:Y:S01]  /*7860*/  LDC R31, c[0x0][0x8b8] ;  /* 0x00022e00ff1f7b82 */ /* 0x000e620000000800 */
[----:B------:R-:W-:Y:S05]  /*7870*/  @!P0 BRA `(.L_x_173) ;  /* 0x0000000000288947 */ /* 0x000fea0003800000 */
[----:B----4-:R-:W4:Y:S02]  /*7880*/  LDC R0, c[0x0][0x8f4] ;  /* 0x00023d00ff007b82 */ /* 0x010f240000000800 */
[----:B----4-:R-:W-:-:S04]  /*7890*/  IADD3 R3, P0, R13, R0, RZ ;  /* 0x000000000d037210 */ /* 0x010fc80007f1e0ff */
        /* <DEDUP_REMOVED lines=8> */
.L_x_173:
[----:B------:R-:W-:Y:S02]  /*7920*/  ISETP.NE.AND P0, PT, R2, 0x1, PT ;  /* 0x000000010200780c */ /* 0x000fe40003f05270 */
[----:B--2-4-:R-:W-:Y:S01]  /*7930*/  SHF.R.U64 R0, R4, R27, R5 ;  /* 0x0000001b04007219 */ /* 0x014fe20000001205 */
[----:B-1----:R-:W-:Y:S01]  /*7940*/  VIADD R5, R24, 0xffffffff ;  /* 0xffffffff18057836 */ /* 0x002fe20000000000 */
[----:B------:R-:W-:Y:S02]  /*7950*/  LOP3.LUT R3, R10, R25, RZ, 0xc0, !PT ;  /* 0x000000190a037212 */ /* 0x000fe400078ec0ff */
[----:B------:R-:W-:Y:S01]  /*7960*/  IADD3 R20, -R20, RZ, RZ ;  /* 0x000000ff14147210 */ /* 0x000fe20007ffe1ff */
[----:B------:R-:W-:Y:S01]  /*7970*/  IMAD.MOV R4, RZ, RZ, -R0 ;  /* 0x000000ffff047224 */ /* 0x000fe200078e0a00 */
[----:B------:R-:W-:Y:S01]  /*7980*/  LOP3.LUT R5, R12, R5, RZ, 0xc0, !PT ;  /* 0x000000050c057212 */ /* 0x000fe200078ec0ff */
[----:B------:R-:W-:Y:S01]  /*7990*/  IMAD R3, R30, R0, R3 ;  /* 0x000000001e037224 */ /* 0x000fe200078e0203 */
[----:B------:R-:W-:Y:S01]  /*79a0*/  R2UR UR47, R32 ;  /* 0x00000000202f72ca */ /* 0x000fe200000e0000 */
[----:B---3--:R-:W-:Y:S01]  /*79b0*/  IMAD R0, R4, R29, R13 ;  /* 0x0000001d04007224 */ /* 0x008fe200078e020d */
[----:B------:R-:W-:Y:S01]  /*79c0*/  MOV R4, 0x1 ;  /* 0x0000000100047802 */ /* 0x000fe20000000f00 */
[----:B------:R-:W-:-:S02]  /*79d0*/  @P0 IMAD R28, R21, R20, R26 ;  /* 0x00000014151c0224 */ /* 0x000fc400078e021a */
[----:B------:R-:W-:Y:S02]  /*79e0*/  IMAD R0, R0, R24, R5 ;  /* 0x0000001800007224 */ /* 0x000fe400078e0205 */
[----:B------:R-:W-:-:S05]  /*79f0*/  IMAD R3, R3, R31, R28 ;  /* 0x0000001f03037224 */ /* 0x000fca00078e021c */
[----:B------:R-:W-:Y:S02]  /*7a00*/  SEL R8, R0, R3, !P0 ;  /* 0x0000000300087207 */ /* 0x000fe40004000000 */
[----:B------:R-:W-:Y:S02]  /*7a10*/  SEL R3, R3, R0, !P0 ;  /* 0x0000000003037207 */ /* 0x000fe40004000000 */
[----:B------:R-:W-:-:S07]  /*7a20*/  PRMT R0, R4, 0x7610, R0 ;  /* 0x0000761004007816 */ /* 0x000fce0000000000 */
.L_x_171:
[----:B------:R-:W-:Y:S01]  /*7a30*/  LOP3.LUT P0, RZ, R0, 0xff, RZ, 0xc0, !PT ;  /* 0x000000ff00ff7812 */ /* 0x000fe2000780c0ff */
[----:B------:R-:W-:-:S04]  /*7a40*/  UIMAD.WIDE.U32 UR4, UR51, -0xf0f0f0f, URZ ;  /* 0xf0f0f0f1330478a5 */ /* 0x000fc8000f8e003f */
[----:B------:R-:W-:-:S04]  /*7a50*/  USHF.R.U32.HI UR4, URZ, 0x4, UR5 ;  /* 0x000000043f047899 */ /* 0x000fc80008011605 */
[----:B------:R-:W-:-:S04]  /*7a60*/  UIMAD UR4, UR4, -0x11, UR51 ;  /* 0xffffffef040478a4 */ /* 0x000fc8000f8e0233 */
[----:B------:R-:W-:Y:S08]  /*7a70*/  @P0 BRA `(.L_x_174) ;  /* 0xffffff9c00980947 */ /* 0x000ff0000383ffff */
[----:B------:R-:W-:-:S04]  /*7a80*/  DEPBAR.LE SB0, 0x0 ;  /* 0x000080000000791a */ /* 0x000fc80000000000 */
[----:B------:R-:W-:Y:S05]  /*7a90*/  EXIT ;  /* 0x000000000000794d */ /* 0x000fea0003800000 */
.L_x_13:
[----:B------:R-:W-:Y:S01]  /*7aa0*/  ULDC.64 UR4, c[0x0][0x8f8] ;  /* 0x00023e0000047ab9 */ /* 0x000fe20000000a00 */
[----:B------:R-:W-:Y:S01]  /*7ab0*/  PRMT R12, RZ, 0x7610, R12 ;  /* 0x00007610ff0c7816 */ /* 0x000fe2000000000c */
[----:B------:R-:W-:Y:S01]  /*7ac0*/  IMAD.MOV.U32 R20, RZ, RZ, -0x1 ;  /* 0xffffffffff147424 */ /* 0x000fe200078e00ff */
[----:B------:R-:W-:Y:S01]  /*7ad0*/  ISETP.GE.U32.AND P1, PT, R16, UR4, PT ;  /* 0x0000000410007c0c */ /* 0x000fe2000bf26070 */
[----:B------:R-:W-:Y:S01]  /*7ae0*/  IMAD.MOV.U32 R7, RZ, RZ, -0x1 ;  /* 0xffffffffff077424 */ /* 0x000fe200078e00ff */
[----:B------:R-:W-:Y:S02]  /*7af0*/  MOV R6, 0xffffffff ;  /* 0xffffffff00067802 */ /* 0x000fe40000000f00 */
[----:B------:R-:W-:-:S13]  /*7b00*/  ISETP.GE.U32.AND.EX P1, PT, R17, UR5, PT, P1 ;  /* 0x0000000511007c0c */ /* 0x000fda000bf26110 */
[----:B------:R-:W-:Y:S05]  /*7b10*/  @P1 BRA `(.L_x_175) ;  /* 0x0000000400281947 */ /* 0x000fea0003800000 */
[----:B------:R-:W2:Y:S01]  /*7b20*/  LDC.64 R20, c[0x0][0x8d0] ;  /* 0x00023400ff147b82 */ /* 0x000ea20000000a00 */
[----:B------:R-:W-:Y:S02]  /*7b30*/  IMAD.MOV.U32 R14, RZ, RZ, R16 ;  /* 0x000000ffff0e7224 */ /* 0x000fe400078e0010 */
[----:B------:R-:W-:-:S05]  /*7b40*/  IMAD.MOV.U32 R15, RZ, RZ, R17 ;  /* 0x000000ffff0f7224 */ /* 0x000fca00078e0011 */
[----:B------:R-:W3:Y:S08]  /*7b50*/  LDC R26, c[0x0][0x8d8] ;  /* 0x00023600ff1a7b82 */ /* 0x000ef00000000800 */
[----:B------:R-:W4:Y:S01]  /*7b60*/  LDC.64 R28, c[0x0][0x8c8] ;  /* 0x00023200ff1c7b82 */ /* 0x000f220000000a00 */
[----:B--2---:R-:W-:-:S04]  /*7b70*/  ISETP.NE.U32.AND P1, PT, R20, RZ, PT ;  /* 0x000000ff1400720c */ /* 0x004fc80003f25070 */
[----:B------:R-:W-:-:S13]  /*7b80*/  ISETP.NE.AND.EX P1, PT, R21, RZ, PT, P1 ;  /* 0x000000ff1500720c */ /* 0x000fda0003f25310 */
[----:B---34-:R-:W-:Y:S05]  /*7b90*/  @!P1 BRA `(.L_x_176) ;  /* 0x0000000000289947 */ /* 0x018fea0003800000 */
[----:B------:R-:W2:Y:S02]  /*7ba0*/  LDC R7, c[0x0][0x8dc] ;  /* 0x00023700ff077b82 */ /* 0x000ea40000000800 */
[----:B--2---:R-:W-:-:S04]  /*7bb0*/  IADD3 R15, P1, R16, R7, RZ ;  /* 0x00000007100f7210 */ /* 0x004fc80007f3e0ff */
        /* <DEDUP_REMOVED lines=8> */
.L_x_176:
[----:B------:R-:W2:Y:S01]  /*7c40*/  LDC.64 R30, c[0x0][0x8e8] ;  /* 0x00023a00ff1e7b82 */ /* 0x000ea20000000a00 */
[-CC-:B------:R-:W-:Y:S02]  /*7c50*/  SHF.R.U64 R22, R14, R26.reuse, R15.reuse ;  /* 0x0000001a0e167219 */ /* 0x180fe4000000120f */
[----:B------:R-:W-:Y:S02]  /*7c60*/  SHF.R.U32.HI R6, RZ, R26, R15 ;  /* 0x0000001aff067219 */ /* 0x000fe4000001160f */
[----:B------:R-:W-:Y:S02]  /*7c70*/  IADD3 R13, P1, RZ, -R22, RZ ;  /* 0x80000016ff0d7210 */ /* 0x000fe40007f3e0ff */
[----:B------:R-:W-:Y:S01]  /*7c80*/  MOV R32, 0x1 ;  /* 0x0000000100207802 */ /* 0x000fe20000000f00 */
[----:B------:R-:W3:Y:S01]  /*7c90*/  LDC R14, c[0x0][0x8c0] ;  /* 0x00023000ff0e7b82 */ /* 0x000ee20000000800 */
[----:B------:R-:W-:-:S05]  /*7ca0*/  IADD3.X R7, RZ, ~R6, RZ, P1, !PT ;  /* 0x80000006ff077210 */ /* 0x000fca0000ffe4ff */
[-C--:B------:R-:W-:Y:S02]  /*7cb0*/  IMAD R12, R7, R28.reuse, RZ ;  /* 0x0000001c070c7224 */ /* 0x080fe400078e02ff */
[----:B------:R-:W4:Y:S01]  /*7cc0*/  LDC R26, c[0x0][0x8b0] ;  /* 0x00022c00ff1a7b82 */ /* 0x000f220000000800 */
[----:B------:R-:W-:-:S04]  /*7cd0*/  IMAD.WIDE.U32 R6, R13, R28, R16 ;  /* 0x0000001c0d067225 */ /* 0x000fc800078e0010 */
[----:B------:R-:W-:Y:S02]  /*7ce0*/  IMAD R13, R13, R29, R12 ;  /* 0x0000001d0d0d7224 */ /* 0x000fe400078e020c */
[----:B------:R-:W-:Y:S01]  /*7cf0*/  IMAD.MOV.U32 R12, RZ, RZ, -0x1 ;  /* 0xffffffffff0c7424 */ /* 0x000fe200078e00ff */
[----:B------:R-:W5:Y:S01]  /*7d00*/  LDC R27, c[0x0][0x900] ;  /* 0x00024000ff1b7b82 */ /* 0x000f620000000800 */
[----:B------:R-:W-:Y:S01]  /*7d10*/  IMAD.IADD R7, R7, 0x1, R13 ;  /* 0x0000000107077824 */ /* 0x000fe200078e020d */
[----:B--2---:R-:W-:-:S04]  /*7d20*/  ISETP.NE.U32.AND P1, PT, R30, RZ, PT ;  /* 0x000000ff1e00720c */ /* 0x004fc80003f25070 */
[----:B------:R-:W-:Y:S02]  /*7d30*/  ISETP.NE.AND.EX P1, PT, R31, RZ, PT, P1 ;  /* 0x000000ff1f00720c */ /* 0x000fe40003f25310 */
[----:B------:R-:W2:Y:S01]  /*7d40*/  LDC R25, c[0x0][0x8a8] ;  /* 0x00022a00ff197b82 */ /* 0x000ea20000000800 */
[-CC-:B---3--:R-:W-:Y:S02]  /*7d50*/  SHF.R.U64 R20, R6, R14.reuse, R7.reuse ;  /* 0x0000000e06147219 */ /* 0x188fe40000001207 */
[----:B------:R-:W-:-:S05]  /*7d60*/  SHF.R.U32.HI R7, RZ, R14, R7 ;  /* 0x0000000eff077219 */ /* 0x000fca0000011607 */
[----:B------:R-:W3:Y:S01]  /*7d70*/  LDC R28, c[0x0][0x8f0] ;  /* 0x00023c00ff1c7b82 */ /* 0x000ee20000000800 */
[-CC-:B----4-:R-:W-:Y:S02]  /*7d80*/  SHF.R.U64 R23, R20, R26.reuse, R7.reuse ;  /* 0x0000001a14177219 */ /* 0x190fe40000001207 */
[----:B------:R-:W-:-:S05]  /*7d90*/  SHF.R.U32.HI R6, RZ, R26, R7 ;  /* 0x0000001aff067219 */ /* 0x000fca0000011607 */
[----:B------:R-:W4:Y:S01]  /*7da0*/  LDC R29, c[0x0][0x8e0] ;  /* 0x00023800ff1d7b82 */ /* 0x000f220000000800 */
[-CC-:B-----5:R-:W-:Y:S02]  /*7db0*/  SHF.R.U64 R26, R23, R27.reuse, R6.reuse ;  /* 0x0000001b171a7219 */ /* 0x1a0fe40000001206 */
[-C--:B------:R-:W-:Y:S02]  /*7dc0*/  SHF.L.U32 R12, R12, R27.reuse, RZ ;  /* 0x0000001b0c0c7219 */ /* 0x080fe400000006ff */
[----:B------:R-:W-:Y:S01]  /*7dd0*/  SHF.R.U32.HI R7, RZ, R27, R6 ;  /* 0x0000001bff077219 */ /* 0x000fe20000011606 */
[----:B------:R-:W-:Y:S01]  /*7de0*/  IMAD.MOV.U32 R6, RZ, RZ, R26 ;  /* 0x000000ffff067224 */ /* 0x000fe200078e001a */
[----:B------:R-:W-:Y:S01]  /*7df0*/  LOP3.LUT R34, RZ, R12, RZ, 0x33, !PT ;  /* 0x0000000cff227212 */ /* 0x000fe200078e33ff */
[----:B------:R-:W1:Y:S01]  /*7e00*/  LDC R33, c[0x0][0x8b8] ;  /* 0x00022e00ff217b82 */ /* 0x000e620000000800 */
        /* <DEDUP_REMOVED lines=11> */
.L_x_177:
[----:B------:R-:W-:Y:S01]  /*7ec0*/  ISETP.NE.AND P1, PT, R2, 0x1, PT ;  /* 0x000000010200780c */ /* 0x000fe20003f25270 */
[----:B--2---:R-:W-:Y:S01]  /*7ed0*/  VIADD R13, R25, 0xffffffff ;  /* 0xffffffff190d7836 */ /* 0x004fe20000000000 */
[----:B---3--:R-:W-:Y:S01]  /*7ee0*/  SHF.R.U64 R6, R6, R28, R7 ;  /* 0x0000001c06067219 */ /* 0x008fe20000001207 */
[----:B------:R-:W-:Y:S01]  /*7ef0*/  IMAD.MOV.U32 R12, RZ, RZ, 0x1 ;  /* 0x00000001ff0c7424 */ /* 0x000fe200078e00ff */
[----:B------:R-:W-:Y:S02]  /*7f00*/  SHF.L.U32 R32, R32, R27, RZ ;  /* 0x0000001b20207219 */ /* 0x000fe400000006ff */
[----:B------:R-:W-:Y:S02]  /*7f10*/  LOP3.LUT R5, R23, R34, RZ, 0xc0, !PT ;  /* 0x0000002217057212 */ /* 0x000fe400078ec0ff */
[----:B------:R-:W-:-:S03]  /*7f20*/  IADD3 R7, -R6, RZ, RZ ;  /* 0x000000ff06077210 */ /* 0x000fc60007ffe1ff */
[----:B------:R-:W-:Y:S02]  /*7f30*/  IMAD R5, R32, R6, R5 ;  /* 0x0000000620057224 */ /* 0x000fe400078e0205 */
[----:B------:R-:W-:Y:S01]  /*7f40*/  @P1 IMAD R10, R11, R24, R4 ;  /* 0x000000180b0a1224 */ /* 0x000fe200078e0204 */
[----:B------:R-:W-:Y:S01]  /*7f50*/  LOP3.LUT R11, R20, R13, RZ, 0xc0, !PT ;  /* 0x0000000d140b7212 */ /* 0x000fe200078ec0ff */
[----:B----4-:R-:W-:Y:S02]  /*7f60*/  IMAD R4, R7, R29, R26 ;  /* 0x0000001d07047224 */ /* 0x010fe400078e021a */
[----:B-1----:R-:W-:Y:S02]  /*7f70*/  IMAD R10, R5, R33, R10 ;  /* 0x00000021050a7224 */ /* 0x002fe400078e020a */
[----:B------:R-:W-:Y:S02]  /*7f80*/  IMAD R5, R4, R25, R11 ;  /* 0x0000001904057224 */ /* 0x000fe400078e020b */
[----:B------:R-:W-:-:S03]  /*7f90*/  IMAD.MOV.U32 R6, RZ, RZ, R22 ;  /* 0x000000ffff067224 */ /* 0x000fc600078e0016 */
[----:B------:R-:W-:Y:S02]  /*7fa0*/  SEL R7, R5, R10, !P1 ;  /* 0x0000000a05077207 */ /* 0x000fe40004800000 */
[----:B------:R-:W-:-:S07]  /*7fb0*/  SEL R20, R10, R5, !P1 ;  /* 0x000000050a147207 */ /* 0x000fce0004800000 */
.L_x_175:
[----:B------:R-:W-:-:S08]  /*7fc0*/  NOP ;  /* 0x0000000000007918 */ /* 0x000fd00000000000 */
[----:B------:R-:W2:-:S00]  /*7fd0*/  USETMAXREG.DEALLOC.CTAPOOL 0x28 ;  /* 0x00000028000079c8 */ /* 0x000e8000080e0500 */
[----:B--2---:R-:W-:-:S13]  /*7fe0*/  ISETP.NE.AND P1, PT, R3, 0x1, PT ;  /* 0x000000010300780c */ /* 0x004fda0003f25270 */
[----:B-1----:R-:W-:Y:S05]  /*7ff0*/  @!P1 EXIT ;  /* 0x000000000000994d */ /* 0x002fea0003800000 */
[----:B------:R-:W-:Y:S05]  /*8000*/  @!P4 BRA `(.L_x_178) ;  /* 0x0000000c00c4c947 */ /* 0x000fea0003800000 */
[----:B------:R-:W-:-:S13]  /*8010*/  ISETP.NE.OR P0, PT, R3, 0x2, P0 ;  /* 0x000000020300780c */ /* 0x000fda0000705670 */
[----:B------:R-:W-:Y:S05]  /*8020*/  @P0 EXIT ;  /* 0x000000000000094d */ /* 0x000fea0003800000 */
[----:B------:R-:W-:-:S13]  /*8030*/  LOP3.LUT P1, RZ, R12, 0xff, RZ, 0xc0, !PT ;  /* 0x000000ff0cff7812 */ /* 0x000fda000782c0ff */
[----:B------:R-:W-:Y:S05]  /*8040*/  @!P1 BRA `(.L_x_179) ;  /* 0x0000000000189947 */ /* 0x000fea0003800000 */
[----:B------:R-:W-:Y:S01]  /*8050*/  UMOV UR4, 0x400 ;  /* 0x0000040000047882 */ /* 0x000fe20000000000 */
[----:B------:R-:W-:Y:S01]  /*8060*/  MOV R3, RZ ;  /* 0x000000ff00037202 */ /* 0x000fe20000000f00 */
[----:B------:R-:W-:-:S03]  /*8070*/  ULEA UR4, UR43, UR4, 0x18 ;  /* 0x000000042b047291 */ /* 0x000fc6000f8ec03f */
[----:B------:R-:W-:-:S06]  /*8080*/  SHF.L.U32 R3, R3, 0x1f, RZ ;  /* 0x0000001f03037819 */ /* 0x000fcc00000006ff */
[----:B------:R-:W1:Y:S02]  /*8090*/  SYNCS.PHASECHK.TRANS64.TRYWAIT P0, [UR4+0x138], R3 ;  /* 0x00013803ff0075a7 */ /* 0x000e640008000144 */
[----:B-1----:R-:W-:Y:S05]  /*80a0*/  @!P0 BRA `(.L_x_180) ;  /* 0x0000002400b88947 */ /* 0x002fea0003800000 */
.L_x_179:
[----:B-1----:R-:W-:Y:S01]  /*80b0*/  PRMT R3, RZ, 0x7610, R3 ;  /* 0x00007610ff037816 */ /* 0x002fe20000000003 */
[----:B------:R-:W-:Y:S06]  /*80c0*/  @P3 BRA `(.L_x_181) ;  /* 0x0000000000243947 */ /* 0x000fec0003800000 */
[----:B------:R-:W-:Y:S02]  /*80d0*/  ULDC.64 UR4, c[0x0][0x588] ;  /* 0x0001620000047ab9 */ /* 0x000fe40000000a00 */
[----:B------:R-:W-:-:S04]  /*80e0*/  ISETP.NE.U32.AND P0, PT, RZ, UR4, PT ;  /* 0x00000004ff007c0c */ /* 0x000fc8000bf05070 */
[----:B------:R-:W-:-:S13]  /*80f0*/  ISETP.NE.AND.EX P0, PT, RZ, UR5, PT, P0 ;  /* 0x00000005ff007c0c */ /* 0x000fda000bf05300 */
[----:B------:R-:W-:Y:S05]  /*8100*/  @!P0 BRA `(.L_x_182) ;  /* 0x00000000000c8947 */ /* 0x000fea0003800000 */
[----:B------:R1:W5:Y:S01]  /*8110*/  LDG.E R8, desc[UR38][R8.64] ;  /* 0x0000002608087981 */ /* 0x000362000c1e1900 */
[----:B------:R-:W-:Y:S01]  /*8120*/  IMAD.MOV.U32 R3, RZ, RZ, 0x1 ;  /* 0x00000001ff037424 */ /* 0x000fe200078e00ff */
[----:B------:R-:W-:Y:S06]  /*8130*/  BRA `(.L_x_181) ;  /* 0x0000000000087947 */ /* 0x000fec0003800000 */
.L_x_182:
[----:B------:R-:W2:Y:S01]  /*8140*/  LDC R8, c[0x0][0x580] ;  /* 0x00016000ff087b82 */ /* 0x000ea20000000800 */
[----:B------:R-:W-:-:S07]  /*8150*/  IMAD.MOV.U32 R3, RZ, RZ, 0x1 ;  /* 0x00000001ff037424 */ /* 0x000fce00078e00ff */
.L_x_181:
[----:B-1----:R-:W-:Y:S01]  /*8160*/  MOV R9, 0x1 ;  /* 0x0000000100097802 */ /* 0x002fe20000000f00 */
[----:B------:R-:W-:Y:S06]  /*8170*/  @!P1 BRA `(.L_x_183) ;  /* 0x0000000c00109947 */ /* 0x000fec0003800000 */
[----:B------:R-:W1:Y:S01]  /*8180*/  LDC R10, c[0x0][0x900] ;  /* 0x00024000ff0a7b82 */ /* 0x000e620000000800 */
[----:B------:R-:W-:Y:S01]  /*8190*/  IMAD.MOV.U32 R5, RZ, RZ, -0x1 ;  /* 0xffffffffff057424 */ /* 0x000fe200078e00ff */
[----:B------:R-:W-:Y:S01]  /*81a0*/  LOP3.LUT R11, R0, 0x2, RZ, 0xfc, !PT ;  /* 0x00000002000b7812 */ /* 0x000fe200078efcff */
[----:B------:R-:W-:Y:S01]  /*81b0*/  IMAD.MOV.U32 R9, RZ, RZ, 0x1 ;  /* 0x00000001ff097424 */ /* 0x000fe200078e00ff */
[----:B------:R-:W-:Y:S01]  /*81c0*/  ULDC.64 UR6, c[0x0][0x198] ;  /* 0x0000660000067ab9 */ /* 0x000fe20000000a00 */
[----:B------:R-:W-:Y:S01]  /*81d0*/  ULDC.64 UR22, c[0x0][0x588] ;  /* 0x0001620000167ab9 */ /* 0x000fe20000000a00 */
[----:B------:R-:W-:Y:S01]  /*81e0*/  ULDC.64 UR24, c[0x0][0x8f8] ;  /* 0x00023e0000187ab9 */ /* 0x000fe20000000a00 */
[----:B------:R-:W-:Y:S01]  /*81f0*/  ULDC.64 UR14, c[0x0][0x590] ;  /* 0x00016400000e7ab9 */ /* 0x000fe20000000a00 */
[----:B------:R-:W3:Y:S01]  /*8200*/  LDC R12, c[0x0][0x8a8] ;  /* 0x00022a00ff0c7b82 */ /* 0x000ee20000000800 */
[-C--:B-1----:R-:W-:Y:S02]  /*8210*/  SHF.L.U32 R5, R5, R10.reuse, RZ ;  /* 0x0000000a05057219 */ /* 0x082fe400000006ff */
[----:B------:R-:W-:-:S02]  /*8220*/  SHF.L.U32 R10, R9, R10, RZ ;  /* 0x0000000a090a7219 */ /* 0x000fc400000006ff */
[----:B------:R-:W-:Y:S02]  /*8230*/  MOV R9, 0x1 ;  /* 0x0000000100097802 */ /* 0x000fe40000000f00 */
[----:B------:R-:W-:Y:S01]  /*8240*/  LOP3.LUT R13, RZ, R5, RZ, 0x33, !PT ;  /* 0x00000005ff0d7212 */ /* 0x000fe200078e33ff */
[----:B---3--:R-:W-:-:S07]  /*8250*/  VIADD R12, R12, 0xffffffff ;  /* 0xffffffff0c0c7836 */ /* 0x008fce0000000000 */
.L_x_203:
[----:B------:R-:W-:Y:S02]  /*8260*/  ISETP.NE.U32.AND P0, PT, RZ, UR14, PT ;  /* 0x0000000eff007c0c */ /* 0x000fe4000bf05070 */
[----:B------:R-:W-:Y:S02]  /*8270*/  R2UR UR11, R20 ;  /* 0x00000000140b72ca */ /* 0x000fe400000e0000 */
[----:B------:R-:W-:Y:S02]  /*8280*/  R2UR UR10, R7 ;  /* 0x00000000070a72ca */ /* 0x000fe400000e0000 */
[----:B------:R-:W-:-:S09]  /*8290*/  ISETP.NE.AND.EX P0, PT, RZ, UR15, PT, P0 ;  /* 0x0000000fff007c0c */ /* 0x000fd2000bf05300 */
[----:B------:R-:W-:Y:S02]  /*82a0*/  USHF.L.U32 UR11, UR11, 0x7, URZ ;  /* 0x000000070b0b7899 */ /* 0x000fe4000800063f */
[----:B------:R-:W-:Y:S02]  /*82b0*/  USHF.L.U32 UR10, UR10, 0x6, URZ ;  /* 0x000000060a0a7899 */ /* 0x000fe4000800063f */
[----:B--2---:R-:W-:Y:S10]  /*82c0*/  @!P0 BRA `(.L_x_184) ;  /* 0x00000000002c8947 */ /* 0x004ff40003800000 */
[----:B------:R-:W-:-:S04]  /*82d0*/  ISETP.NE.U32.AND P1, PT, RZ, UR22, PT ;  /* 0x00000016ff007c0c */ /* 0x000fc8000bf25070 */
[----:B------:R-:W-:-:S13]  /*82e0*/  ISETP.NE.AND.EX P1, PT, RZ, UR23, PT, P1 ;  /* 0x00000017ff007c0c */ /* 0x000fda000bf25310 */
[----:B------:R-:W-:Y:S05]  /*82f0*/  @!P1 BRA `(.L_x_185) ;  /* 0x0000000000189947 */ /* 0x000fea0003800000 */
[----:B------:R-:W1:Y:S01]  /*8300*/  LDC.64 R4, c[0x0][0x588] ;  /* 0x00016200ff047b82 */ /* 0x000e620000000a00 */
[----:B------:R-:W-:-:S04]  /*8310*/  IMAD R3, R6, UR14, RZ ;  /* 0x0000000e06037c24 */ /* 0x000fc8000f8e02ff */
[----:B-1----:R-:W-:-:S05]  /*8320*/  IMAD.WIDE R4, R3, 0x4, R4 ;  /* 0x0000000403047825 */ /* 0x002fca00078e0204 */
[----:B--2--5:R1:W5:Y:S01]  /*8330*/  LDG.E R8, desc[UR38][R4.64] ;  /* 0x0000002604087981 */ /* 0x024362000c1e1900 */
[----:B------:R-:W-:Y:S01]  /*8340*/  IMAD.MOV.U32 R3, RZ, RZ, 0x1 ;  /* 0x00000001ff037424 */ /* 0x000fe200078e00ff */
[----:B------:R-:W-:Y:S06]  /*8350*/  BRA `(.L_x_184) ;  /* 0x0000000000087947 */ /* 0x000fec0003800000 */
.L_x_185:
[----:B--2--5:R-:W3:Y:S01]  /*8360*/  LDC R8, c[0x0][0x580] ;  /* 0x00016000ff087b82 */ /* 0x024ee20000000800 */
[----:B------:R-:W-:-:S07]  /*8370*/  MOV R3, 0x1 ;  /* 0x0000000100037802 */ /* 0x000fce0000000f00 */
.L_x_184:
[----:B------:R-:W-:Y:S05]  /*8380*/  @!P0 BRA `(.L_x_186) ;  /* 0x00000000001c8947 */ /* 0x000fea0003800000 */
[----:B------:R-:W-:-:S13]  /*8390*/  LOP3.LUT P2, RZ, R3, 0xff, RZ, 0xc0, !PT ;  /* 0x000000ff03ff7812 */ /* 0x000fda000784c0ff */
[----:B-1----:R-:W1:Y:S02]  /*83a0*/  @!P2 LDC.64 R4, c[0x0][0x588] ;  /* 0x00016200ff04ab82 */ /* 0x002e640000000a00 */
[----:B-1----:R-:W-:-:S04]  /*83b0*/  @!P2 ISETP.NE.U32.AND P0, PT, R4, RZ, PT ;  /* 0x000000ff0400a20c */ /* 0x002fc80003f05070 */
[----:B------:R-:W-:Y:S02]  /*83c0*/  @!P2 ISETP.NE.AND.EX P1, PT, R5, RZ, PT, P0 ;  /* 0x000000ff0500a20c */ /* 0x000fe40003f25300 */
[----:B--23-5:R-:W-:Y:S02]  /*83d0*/  @P2 FSETP.EQ.AND P0, PT, R8, RZ, PT ;  /* 0x000000ff0800220b */ /* 0x02cfe40003f02000 */
[----:B------:R-:W-:Y:S01]  /*83e0*/  @!P2 PLOP3.LUT P0, PT, P1, PT, PT, 0x8, 0x0 ;  /* 0x000000000000a81c */ /* 0x000fe20000f0e170 */
[----:B------:R-:W-:-:S12]  /*83f0*/  BRA `(.L_x_187) ;  /* 0x0000000000047947 */ /* 0x000fd80003800000 */
.L_x_186:
[----:B--23-5:R-:W-:-:S13]  /*8400*/  FSETP.EQ.AND P0, PT, R8, RZ, PT ;  /* 0x000000ff0800720b */ /* 0x02cfda0003f02000 */
.L_x_187:
[----:B------:R-:W-:Y:S02]  /*8410*/  ISETP.NE.AND P2, PT, R11, 0x3, PT ;  /* 0x000000030b00780c */ /* 0x000fe40003f45270 */
[----:B------:R-:W-:-:S04]  /*8420*/  ELECT P1, URZ, PT ;  /* 0x00000000003f782f */ /* 0x000fc80003820000 */
[----:B------:R-:W-:-:S07]  /*8430*/  PLOP3.LUT P0, PT, P1, P0, PT, 0x20, 0x0 ;  /* 0x000000000000781c */ /* 0x000fce0000f00470 */
[----:B------:R-:W-:Y:S06]  /*8440*/  @!P2 BRA `(.L_x_188) ;  /* 0x000000000004a947 */ /* 0x000fec0003800000 */
[----:B------:R-:W-:Y:S01]  /*8450*/  BPT.TRAP 0x1 ;  /* 0x000000040000795c */ /* 0x000fe20000300000 */
.L_x_188:
[----:B------:R-:W2:Y:S01]  /*8460*/  S2UR UR43, SR_CgaCtaId ;  /* 0x00000000002b79c3 */ /* 0x000ea20000008800 */
[----:B------:R-:W-:Y:S01]  /*8470*/  UMOV UR4, 0x400 ;  /* 0x0000040000047882 */ /* 0x000fe20000000000 */
[----:B-1----:R-:W-:Y:S01]  /*8480*/  SHF.L.U32 R4, R9, 0x1f, RZ ;  /* 0x0000001f09047819 */ /* 0x002fe200000006ff */
[----:B--2---:R-:W-:-:S09]  /*8490*/  ULEA UR5, UR43, UR4, 0x18 ;  /* 0x000000042b057291 */ /* 0x004fd2000f8ec03f */
[----:B------:R-:W1:Y:S02]  /*84a0*/  SYNCS.PHASECHK.TRANS64.TRYWAIT P1, [UR5+0x120], R4 ;  /* 0x00012004ff0075a7 */ /* 0x000e640008020145 */
[----:B-1----:R-:W-:Y:S05]  /*84b0*/  @!P1 BRA `(.L_x_189) ;  /* 0x0000002000cc9947 */ /* 0x002fea0003800000 */
.L_x_245:
[----:B------:R-:W-:Y:S04]  /*84c0*/  BSSY B0, `(.L_x_190) ;  /* 0x000000e000007945 */ /* 0x000fe80003800000 */
[----:B------:R-:W-:Y:S05]  /*84d0*/  @!P0 BRA `(.L_x_191) ;  /* 0x0000000000308947 */ /* 0x000fea0003800000 */
[----:B------:R-:W-:Y:S01]  /*84e0*/  R2UR UR12, R6 ;  /* 0x00000000060c72ca */ /* 0x000fe200000e0000 */
[----:B------:R-:W-:Y:S02]  /*84f0*/  UIADD3 UR16, UP0, UR6, 0x3f0, URZ ;  /* 0x000003f006107890 */ /* 0x000fe4000ff1e03f */
[----:B------:R-:W-:Y:S02]  /*8500*/  UIADD3 UR8, UR5, 0x200, URZ ;  /* 0x0000020005087890 */ /* 0x000fe4000fffe03f */
[----:B------:R-:W-:Y:S02]  /*8510*/  UIADD3 UR9, UR5, 0x110, URZ ;  /* 0x0000011005097890 */ /* 0x000fe4000fffe03f */
[----:B------:R-:W-:Y:S01]  /*8520*/  UIADD3.X UR17, URZ, UR7, URZ, UP0, !UPT ;  /* 0x000000073f117290 */ /* 0x000fe200087fe43f */
[----:B------:R-:W-:Y:S01]  /*8530*/  UMOV UR18, 0x0 ;  /* 0x0000000000127882 */ /* 0x000fe20000000000 */
[----:B------:R-:W-:-:S07]  /*8540*/  UMOV UR19, 0x10000000 ;  /* 0x1000000000137882 */ /* 0x000fce0000000000 */
[----:B------:R2:W-:Y:S02]  /*8550*/  UTMALDG.3D [UR8], [UR16], desc[UR18] ;  /* 0x00001208100075b4 */ /* 0x0005e40008011000 */
[----:B--2---:R-:W-:Y:S05]  /*8560*/  @!P2 BRA `(.L_x_192) ;  /* 0x000000000004a947 */ /* 0x004fea0003800000 */
[----:B------:R-:W-:Y:S01]  /*8570*/  BPT.TRAP 0x1 ;  /* 0x000000040000795c */ /* 0x000fe20000300000 */
.L_x_192:
[----:B-1----:R-:W1:Y:S02]  /*8580*/  LDC R5, c[0x0][0x800] ;  /* 0x00020000ff057b82 */ /* 0x002e640000000800 */
[----:B-1----:R2:W-:Y:S02]  /*8590*/  SYNCS.ARRIVE.TRANS64.RED.A0TR RZ, [UR5+0x110], R5 ;  /* 0x00011005ffff79a7 */ /* 0x0025e40008300405 */
.L_x_191:
[----:B------:R-:W-:Y:S05]  /*85a0*/  BSYNC B0 ;  /* 0x0000000000007941 */ /* 0x000fea0003800000 */
.L_x_190:
[----:B------:R-:W-:Y:S05]  /*85b0*/  @!P2 BRA `(.L_x_193) ;  /* 0x000000000004a947 */ /* 0x000fea0003800000 */
[----:B------:R-:W-:Y:S01]  /*85c0*/  BPT.TRAP 0x1 ;  /* 0x000000040000795c */ /* 0x000fe20000300000 */
.L_x_193:
[----:B------:R-:W-:-:S04]  /*85d0*/  UIADD3 UR4, UR5, 0x110, URZ ;  /* 0x0000011005047890 */ /* 0x000fc8000fffe03f */
[----:B------:R-:W-:-:S09]  /*85e0*/  UPRMT UR4, UR43, 0x654, UR4 ;  /* 0x000006542b047896 */ /* 0x000fd20008000004 */
[----:B------:R-:W-:Y:S01]  /*85f0*/  SYNCS.ARRIVE.TRANS64.RED.A1T0 RZ, [UR4], RZ ;  /* 0x000000ffffff79a7 */ /* 0x000fe20008100404 */
[----:B------:R-:W-:Y:S05]  /*8600*/  @!P2 BRA `(.L_x_194) ;  /* 0x000000000004a947 */ /* 0x000fea0003800000 */
[----:B------:R-:W-:Y:S01]  /*8610*/  BPT.TRAP 0x1 ;  /* 0x000000040000795c */ /* 0x000fe20000300000 */
.L_x_194:
[----:B------:R-:W3:Y:S02]  /*8620*/  SYNCS.PHASECHK.TRANS64.TRYWAIT P1, [UR5+0x128], R4 ;  /* 0x00012804ff0075a7 */ /* 0x000ee40008020145 */
[----:B---3--:R-:W-:Y:S05]  /*8630*/  @!P1 BRA `(.L_x_195) ;  /* 0x0000002000849947 */ /* 0x008fea0003800000 */
.L_x_246:
[----:B------:R-:W-:Y:S04]  /*8640*/  BSSY B0, `(.L_x_196) ;  /* 0x0000010000007945 */ /* 0x000fe80003800000 */
[----:B------:R-:W-:Y:S05]  /*8650*/  @!P0 BRA `(.L_x_197) ;  /* 0x0000000000388947 */ /* 0x000fea0003800000 */
[----:B------:R-:W-:Y:S01]  /*8660*/  R2UR UR20, R6 ;  /* 0x00000000061472ca */ /* 0x000fe200000e0000 */
[----:B------:R-:W-:Y:S02]  /*8670*/  UIADD3 UR8, UP0, UR6, 0x3f0, URZ ;  /* 0x000003f006087890 */ /* 0x000fe4000ff1e03f */
[----:B------:R-:W-:Y:S02]  /*8680*/  UIADD3 UR18, UR10, 0x20, URZ ;  /* 0x000000200a127890 */ /* 0x000fe4000fffe03f */
[----:B------:R-:W-:Y:S02]  /*8690*/  UIADD3 UR16, UR5, 0x1200, URZ ;  /* 0x0000120005107890 */ /* 0x000fe4000fffe03f */
[----:B------:R-:W-:Y:S02]  /*86a0*/  UIADD3 UR17, UR5, 0x118, URZ ;  /* 0x0000011805117890 */ /* 0x000fe4000fffe03f */
[----:B------:R-:W-:Y:S01]  /*86b0*/  UIADD3.X UR9, URZ, UR7, URZ, UP0, !UPT ;  /* 0x000000073f097290 */ /* 0x000fe200087fe43f */
[----:B------:R-:W-:Y:S01]  /*86c0*/  UMOV UR12, 0x0 ;  /* 0x00000000000c7882 */ /* 0x000fe20000000000 */
[----:B------:R-:W-:Y:S01]  /*86d0*/  UMOV UR13, 0x10000000 ;  /* 0x10000000000d7882 */ /* 0x000fe20000000000 */
[----:B------:R-:W-:-:S06]  /*86e0*/  UMOV UR19, UR11 ;  /* 0x0000000b00137c82 */ /* 0x000fcc0008000000 */
[----:B------:R3:W-:Y:S02]  /*86f0*/  UTMALDG.3D [UR16], [UR8], desc[UR12] ;  /* 0x00000c10080075b4 */ /* 0x0007e40008011000 */
[----:B---3--:R-:W-:Y:S05]  /*8700*/  @!P2 BRA `(.L_x_198) ;  /* 0x000000000004a947 */ /* 0x008fea0003800000 */
[----:B------:R-:W-:Y:S01]  /*8710*/  BPT.TRAP 0x1 ;  /* 0x000000040000795c */ /* 0x000fe20000300000 */
.L_x_198:
[----:B-1----:R-:W1:Y:S02]  /*8720*/  LDC R4, c[0x0][0x800] ;  /* 0x00020000ff047b82 */ /* 0x002e640000000800 */
[----:B-1----:R3:W-:Y:S02]  /*8730*/  SYNCS.ARRIVE.TRANS64.RED.A0TR RZ, [UR5+0x118], R4 ;  /* 0x00011804ffff79a7 */ /* 0x0027e40008300405 */
.L_x_197:
[----:B------:R-:W-:Y:S05]  /*8740*/  BSYNC B0 ;  /* 0x0000000000007941 */ /* 0x000fea0003800000 */
.L_x_196:
[----:B------:R-:W-:Y:S05]  /*8750*/  @!P2 BRA `(.L_x_199) ;  /* 0x000000000004a947 */ /* 0x000fea0003800000 */
[----:B------:R-:W-:Y:S01]  /*8760*/  BPT.TRAP 0x1 ;  /* 0x000000040000795c */ /* 0x000fe20000300000 */
.L_x_199:
[----:B------:R-:W-:Y:S01]  /*8770*/  IADD3 R16, P0, R16, UR36, RZ ;  /* 0x0000002410107c10 */ /* 0x000fe2000ff1e0ff */
[----:B------:R-:W-:Y:S01]  /*8780*/  UIADD3 UR4, UR5, 0x118, URZ ;  /* 0x0000011805047890 */ /* 0x000fe2000fffe03f */
[----:B------:R-:W-:Y:S01]  /*8790*/  LOP3.LUT R9, R9, 0x1, RZ, 0x3c, !PT ;  /* 0x0000000109097812 */ /* 0x000fe200078e3cff */
[----:B------:R-:W-:Y:S01]  /*87a0*/  IMAD.MOV.U32 R20, RZ, RZ, -0x1 ;  /* 0xffffffffff147424 */ /* 0x000fe200078e00ff */
[----:B------:R-:W-:Y:S01]  /*87b0*/  IADD3.X R17, R17, UR42, RZ, P0, !PT ;  /* 0x0000002a11117c10 */ /* 0x000fe200087fe4ff */
[----:B------:R-:W-:Y:S01]  /*87c0*/  UPRMT UR4, UR43, 0x654, UR4 ;  /* 0x000006542b047896 */ /* 0x000fe20008000004 */
[----:B------:R-:W-:Y:S01]  /*87d0*/  ISETP.GE.U32.AND P0, PT, R16, UR24, PT ;  /* 0x0000001810007c0c */ /* 0x000fe2000bf06070 */
[----:B------:R-:W-:Y:S01]  /*87e0*/  IMAD.MOV.U32 R7, RZ, RZ, -0x1 ;  /* 0xffffffffff077424 */ /* 0x000fe200078e00ff */
[----:B-1-3--:R-:W-:Y:S02]  /*87f0*/  PRMT R4, RZ, 0x7610, R4 ;  /* 0x00007610ff047816 */ /* 0x00afe40000000004 */
[----:B------:R-:W-:-:S02]  /*8800*/  ISETP.GE.U32.AND.EX P0, PT, R17, UR25, PT, P0 ;  /* 0x0000001911007c0c */ /* 0x000fc4000bf06100 */
[----:B------:R-:W-:Y:S02]  /*8810*/  MOV R6, 0xffffffff ;  /* 0xffffffff00067802 */ /* 0x000fe40000000f00 */
[----:B------:R-:W-:Y:S09]  /*8820*/  SYNCS.ARRIVE.TRANS64.RED.A1T0 RZ, [UR4], RZ ;  /* 0x000000ffffff79a7 */ /* 0x000ff20008100404 */
[----:B------:R-:W-:Y:S05]  /*8830*/  @P0 BRA `(.L_x_200) ;  /* 0x0000000400580947 */ /* 0x000fea0003800000 */
[----:B------:R-:W1:Y:S01]  /*8840*/  S2R R18, SR_CTAID.X ;  /* 0x0000000000127919 */ /* 0x000e620000002500 */
[----:B------:R-:W3:Y:S01]  /*8850*/  LDC.64 R14, c[0x0][0x8d0] ;  /* 0x00023400ff0e7b82 */ /* 0x000ee20000000a00 */
[----:B------:R-:W-:Y:S01]  /*8860*/  ULDC UR4, c[0x0][0x150] ;  /* 0x0000540000047ab9 */ /* 0x000fe20000000800 */
[----:B------:R-:W-:Y:S01]  /*8870*/  MOV R22, R17 ;  /* 0x0000001100167202 */ /* 0x000fe20000000f00 */
[----:B------:R-:W4:Y:S05]  /*8880*/  S2R R20, SR_CTAID.Y ;  /* 0x0000000000147919 */ /* 0x000f2a0000002600 */
[----:B--2---:R-:W2:Y:S08]  /*8890*/  LDC R5, c[0x0][0x144] ;  /* 0x00005100ff057b82 */ /* 0x004eb00000000800 */
[----:B------:R-:W2:Y:S01]  /*88a0*/  LDC R21, c[0x0][0x8d8] ;  /* 0x00023600ff157b82 */ /* 0x000ea20000000800 */
[----:B---3--:R-:W-:-:S04]  /*88b0*/  ISETP.NE.U32.AND P0, PT, R14, RZ, PT ;  /* 0x000000ff0e00720c */ /* 0x008fc80003f05070 */
[----:B------:R-:W-:Y:S02]  /*88c0*/  ISETP.NE.AND.EX P0, PT, R15, RZ, PT, P0 ;  /* 0x000000ff0f00720c */ /* 0x000fe40003f05300 */
[----:B-1----:R-:W-:Y:S02]  /*88d0*/  I2FP.F32.U32 R4, R18 ;  /* 0x0000001200047245 */ /* 0x002fe40000201000 */
[----:B----4-:R-:W-:-:S03]  /*88e0*/  I2FP.F32.U32 R23, R20 ;  /* 0x0000001400177245 */ /* 0x010fc60000201000 */
[----:B------:R-:W-:-:S06]  /*88f0*/  FMUL R4, R4, UR4 ;  /* 0x0000000404047c20 */ /* 0x000fcc0008400000 */
[----:B------:R-:W1:Y:S02]  /*8900*/  F2I.U32.TRUNC.NTZ R4, R4 ;  /* 0x0000000400047305 */ /* 0x000e64000020f000 */
[----:B-1----:R-:W-:-:S04]  /*8910*/  IMAD.MOV R6, RZ, RZ, -R4 ;  /* 0x000000ffff067224 */ /* 0x002fc800078e0a04 */
[----:B--2---:R-:W-:Y:S02]  /*8920*/  IMAD R18, R5, R6, R18 ;  /* 0x0000000605127224 */ /* 0x004fe400078e0212 */
[----:B------:R-:W-:Y:S01]  /*8930*/  IMAD.MOV.U32 R6, RZ, RZ, R16 ;  /* 0x000000ffff067224 */ /* 0x000fe200078e0010 */
[----:B------:R-:W-:Y:S06]  /*8940*/  @!P0 BRA `(.L_x_201) ;  /* 0x0000000000308947 */ /* 0x000fec0003800000 */
[----:B------:R-:W1:Y:S02]  /*8950*/  LDC R5, c[0x0][0x8dc] ;  /* 0x00023700ff057b82 */ /* 0x000e640000000800 */
[----:B-1----:R-:W-:-:S05]  /*8960*/  IADD3 R5, P0, R16, R5, RZ ;  /* 0x0000000510057210 */ /* 0x002fca0007f1e0ff */
[----:B------:R-:W-:-:S04]  /*8970*/  IMAD.X R19, RZ, RZ, R17, P0 ;  /* 0x000000ffff137224 */ /* 0x000fc800000e0611 */
[----:B------:R-:W-:-:S04]  /*8980*/  IMAD.WIDE.U32 R6, R19, R14, RZ ;  /* 0x0000000e13067225 */ /* 0x000fc800078e00ff */
[----:B------:R-:W-:-:S04]  /*8990*/  IMAD.WIDE.U32 R6, P0, R5, R15, R6 ;  /* 0x0000000f05067225 */ /* 0x000fc80007800006 */
[----:B------:R-:W-:Y:S01]  /*89a0*/  IMAD.WIDE.U32 R4, R5, R14, RZ ;  /* 0x0000000e05047225 */ /* 0x000fe200078e00ff */
[----:B------:R-:W-:-:S04]  /*89b0*/  MOV R4, R7 ;  /* 0x0000000700047202 */ /* 0x000fc80000000f00 */
[----:B------:R-:W-:Y:S01]  /*89c0*/  IADD3 RZ, P1, R5, R6, RZ ;  /* 0x0000000605ff7210 */ /* 0x000fe20007f3e0ff */
[----:B------:R-:W-:-:S04]  /*89d0*/  IMAD.X R5, RZ, RZ, RZ, P0 ;  /* 0x000000ffff057224 */ /* 0x000fc800000e06ff */
[----:B------:R-:W-:-:S04]  /*89e0*/  IMAD.WIDE.U32.X R4, R19, R15, R4, P1 ;  /* 0x0000000f13047225 */ /* 0x000fc800008e0404 */
[----:B------:R-:W-:Y:S02]  /*89f0*/  IMAD.MOV.U32 R6, RZ, RZ, R4 ;  /* 0x000000ffff067224 */ /* 0x000fe400078e0004 */
[----:B------:R-:W-:-:S07]  /*8a00*/  IMAD.MOV.U32 R22, RZ, RZ, R5 ;  /* 0x000000ffff167224 */ /* 0x000fce00078e0005 */
.L_x_201:
[----:B------:R-:W-:Y:S01]  /*8a10*/  ULDC UR4, c[0x0][0x154] ;  /* 0x0000550000047ab9 */ /* 0x000fe20000000800 */
[----:B------:R-:W1:Y:S01]  /*8a20*/  LDC R7, c[0x0][0x148] ;  /* 0x00005200ff077b82 */ /* 0x000e620000000800 */
[----:B------:R-:W-:Y:S01]  /*8a30*/  FMUL R14, R23, UR4 ;  /* 0x00000004170e7c20 */ /* 0x000fe20008400000 */
[----:B------:R-:W-:Y:S02]  /*8a40*/  ISETP.NE.AND P2, PT, R2, 0x1, PT ;  /* 0x000000010200780c */ /* 0x000fe40003f45270 */
[-CC-:B------:R-:W-:Y:S02]  /*8a50*/  SHF.R.U64 R19, R6, R21.reuse, R22.reuse ;  /* 0x0000001506137219 */ /* 0x180fe40000001216 */
[----:B------:R-:W-:Y:S01]  /*8a60*/  SHF.R.U32.HI R21, RZ, R21, R22 ;  /* 0x00000015ff157219 */ /* 0x000fe20000011616 */
[----:B------:R-:W2:Y:S01]  /*8a70*/  F2I.U32.TRUNC.NTZ R14, R14 ;  /* 0x0000000e000e7305 */ /* 0x000ea2000020f000 */
[----:B------:R-:W3:Y:S01]  /*8a80*/  LDC.64 R4, c[0x0][0x8c8] ;  /* 0x00023200ff047b82 */ /* 0x000ee20000000a00 */
[----:B------:R-:W-:-:S04]  /*8a90*/  IADD3 R23, P0, RZ, -R19, RZ ;  /* 0x80000013ff177210 */ /* 0x000fc80007f1e0ff */
[----:B------:R-:W-:-:S03]  /*8aa0*/  IADD3.X R21, RZ, ~R21, RZ, P0, !PT ;  /* 0x80000015ff157210 */ /* 0x000fc600007fe4ff */
[----:B------:R-:W4:Y:S01]  /*8ab0*/  LDC R22, c[0x0][0x8c0] ;  /* 0x00023000ff167b82 */ /* 0x000f220000000800 */
[----:B--2---:R-:W-:-:S07]  /*8ac0*/  IMAD.MOV R15, RZ, RZ, -R14 ;  /* 0x000000ffff0f7224 */ /* 0x004fce00078e0a0e */
[----:B------:R-:W2:Y:S01]  /*8ad0*/  LDC R26, c[0x0][0x8f0] ;  /* 0x00023c00ff1a7b82 */ /* 0x000ea20000000800 */
[----:B-1----:R-:W-:-:S07]  /*8ae0*/  @P2 IMAD R18, R7, R15, R20 ;  /* 0x0000000f07122224 */ /* 0x002fce00078e0214 */
[----:B------:R-:W1:Y:S01]  /*8af0*/  LDC.64 R14, c[0x0][0x8e8] ;  /* 0x00023a00ff0e7b82 */ /* 0x000e620000000a00 */
[----:B---3--:R-:W-:-:S04]  /*8b00*/  IMAD R6, R21, R4, RZ ;  /* 0x0000000415067224 */ /* 0x008fc800078e02ff */
[C---:B------:R-:W-:Y:S02]  /*8b10*/  IMAD R7, R23.reuse, R5, R6 ;  /* 0x0000000517077224 */ /* 0x040fe400078e0206 */
[----:B------:R-:W-:Y:S01]  /*8b20*/  IMAD.WIDE.U32 R4, R23, R4, R16 ;  /* 0x0000000417047225 */ /* 0x000fe200078e0010 */
[----:B------:R-:W3:Y:S03]  /*8b30*/  LDC R21, c[0x0][0x8b0] ;  /* 0x00022c00ff157b82 */ /* 0x000ee60000000800 */
[----:B------:R-:W-:-:S05]  /*8b40*/  IMAD.IADD R5, R5, 0x1, R7 ;  /* 0x0000000105057824 */ /* 0x000fca00078e0207 */
[----:B------:R-:W5:Y:S01]  /*8b50*/  LDC R6, c[0x0][0x900] ;  /* 0x00024000ff067b82 */ /* 0x000f620000000800 */
[-CC-:B----4-:R-:W-:Y:S02]  /*8b60*/  SHF.R.U64 R25, R4, R22.reuse, R5.reuse ;  /* 0x0000001604197219 */ /* 0x190fe40000001205 */
[----:B------:R-:W-:-:S05]  /*8b70*/  SHF.R.U32.HI R4, RZ, R22, R5 ;  /* 0x00000016ff047219 */ /* 0x000fca0000011605 */
[----:B------:R-:W4:Y:S01]  /*8b80*/  LDC R22, c[0x0][0x8e0] ;  /* 0x00023800ff167b82 */ /* 0x000f220000000800 */
[----:B-1----:R-:W-:-:S04]  /*8b90*/  ISETP.NE.U32.AND P0, PT, R14, RZ, PT ;  /* 0x000000ff0e00720c */ /* 0x002fc80003f05070 */
[----:B------:R-:W-:-:S03]  /*8ba0*/  ISETP.NE.AND.EX P0, PT, R15, RZ, PT, P0 ;  /* 0x000000ff0f00720c */ /* 0x000fc60003f05300 */
[----:B------:R-:W1:Y:S01]  /*8bb0*/  LDC R23, c[0x0][0x8b8] ;  /* 0x00022e00ff177b82 */ /* 0x000e620000000800 */
[-CC-:B---3--:R-:W-:Y:S02]  /*8bc0*/  SHF.R.U32.HI R5, RZ, R21.reuse, R4.reuse ;  /* 0x00000015ff057219 */ /* 0x188fe40000011604 */
[----:B------:R-:W-:-:S05]  /*8bd0*/  SHF.R.U64 R24, R25, R21, R4 ;  /* 0x0000001519187219 */ /* 0x000fca0000001204 */
[----:B------:R-:W3:Y:S01]  /*8be0*/  LDC R20, c[0x0][0x8a8] ;  /* 0x00022a00ff147b82 */ /* 0x000ee20000000800 */
[-CC-:B-----5:R-:W-:Y:S02]  /*8bf0*/  SHF.R.U32.HI R27, RZ, R6.reuse, R5.reuse ;  /* 0x00000006ff1b7219 */ /* 0x1a0fe40000011605 */
[----:B------:R-:W-:-:S03]  /*8c00*/  SHF.R.U64 R21, R24, R6, R5 ;  /* 0x0000000618157219 */ /* 0x000fc60000001205 */
[----:B------:R-:W-:Y:S01]  /*8c10*/  IMAD.MOV.U32 R5, RZ, RZ, R27 ;  /* 0x000000ffff057224 */ /* 0x000fe200078e001b */
[----:B------:R-:W-:Y:S01]  /*8c20*/  MOV R4, R21 ;  /* 0x0000001500047202 */ /* 0x000fe20000000f00 */
[----:B--2---:R-:W-:Y:S06]  /*8c30*/  @!P0 BRA `(.L_x_202) ;  /* 0x0000000000288947 */ /* 0x004fec0003800000 */
[----:B------:R-:W2:Y:S02]  /*8c40*/  LDC R4, c[0x0][0x8f4] ;  /* 0x00023d00ff047b82 */ /* 0x000ea40000000800 */
[----:B--2---:R-:W-:-:S05]  /*8c50*/  IADD3 R5, P0, R21, R4, RZ ;  /* 0x0000000415057210 */ /* 0x004fca0007f1e0ff */
[----:B------:R-:W-:-:S04]  /*8c60*/  IMAD.X R27, RZ, RZ, R27, P0 ;  /* 0x000000ffff1b7224 */ /* 0x000fc800000e061b */
[----:B------:R-:W-:-:S04]  /*8c70*/  IMAD.WIDE.U32 R6, R27, R14, RZ ;  /* 0x0000000e1b067225 */ /* 0x000fc800078e00ff */
[----:B------:R-:W-:-:S04]  /*8c80*/  IMAD.WIDE.U32 R6, P0, R5, R15, R6 ;  /* 0x0000000f05067225 */ /* 0x000fc80007800006 */
[----:B------:R-:W-:-:S04]  /*8c90*/  IMAD.WIDE.U32 R4, R5, R14, RZ ;  /* 0x0000000e05047225 */ /* 0x000fc800078e00ff */
[----:B------:R-:W-:Y:S01]  /*8ca0*/  IMAD.MOV.U32 R4, RZ, RZ, R7 ;  /* 0x000000ffff047224 */ /* 0x000fe200078e0007 */
[----:B------:R-:W-:Y:S02]  /*8cb0*/  IADD3 RZ, P1, R5, R6, RZ ;  /* 0x0000000605ff7210 */ /* 0x000fe40007f3e0ff */
[----:B------:R-:W-:-:S03]  /*8cc0*/  IADD3.X R5, RZ, RZ, RZ, P0, !PT ;  /* 0x000000ffff057210 */ /* 0x000fc600007fe4ff */
[----:B------:R-:W-:-:S08]  /*8cd0*/  IMAD.WIDE.U32.X R4, R27, R15, R4, P1 ;  /* 0x0000000f1b047225 */ /* 0x000fd000008e0404 */
.L_x_202:
[----:B------:R-:W-:Y:S01]  /*8ce0*/  SHF.R.U64 R26, R4, R26, R5 ;  /* 0x0000001a041a7219 */ /* 0x000fe20000001205 */
[----:B------:R-:W-:Y:S01]  /*8cf0*/  IMAD.MOV.U32 R6, RZ, RZ, R19 ;  /* 0x000000ffff067224 */ /* 0x000fe200078e0013 */
[----:B------:R-:W-:Y:S02]  /*8d00*/  LOP3.LUT R5, R24, R13, RZ, 0xc0, !PT ;  /* 0x0000000d18057212 */ /* 0x000fe400078ec0ff */
[----:B------:R-:W-:Y:S01]  /*8d10*/  LOP3.LUT R25, R25, R12, RZ, 0xc0, !PT ;  /* 0x0000000c19197212 */ /* 0x000fe200078ec0ff */
[----:B------:R-:W-:Y:S02]  /*8d20*/  IMAD.MOV R4, RZ, RZ, -R26 ;  /* 0x000000ffff047224 */ /* 0x000fe400078e0a1a */
[----:B------:R-:W-:Y:S02]  /*8d30*/  IMAD R5, R10, R26, R5 ;  /* 0x0000001a0a057224 */ /* 0x000fe400078e0205 */
[----:B----4-:R-:W-:Y:S01]  /*8d40*/  IMAD R21, R4, R22, R21 ;  /* 0x0000001604157224 */ /* 0x010fe200078e0215 */
[----:B------:R-:W-:Y:S01]  /*8d50*/  MOV R4, 0x1 ;  /* 0x0000000100047802 */ /* 0x000fe20000000f00 */
[----:B-1----:R-:W-:-:S02]  /*8d60*/  IMAD R18, R5, R23, R18 ;  /* 0x0000001705127224 */ /* 0x002fc400078e0212 */
[----:B---3--:R-:W-:-:S05]  /*8d70*/  IMAD R21, R21, R20, R25 ;  /* 0x0000001415157224 */ /* 0x008fca00078e0219 */
[----:B------:R-:W-:Y:S02]  /*8d80*/  SEL R7, R21, R18, !P2 ;  /* 0x0000001215077207 */ /* 0x000fe40005000000 */
[----:B------:R-:W-:-:S07]  /*8d90*/  SEL R20, R18, R21, !P2 ;  /* 0x0000001512147207 */ /* 0x000fce0005000000 */
.L_x_200:
[----:B------:R-:W-:-:S13]  /*8da0*/  LOP3.LUT P0, RZ, R4, 0xff, RZ, 0xc0, !PT ;  /* 0x000000ff04ff7812 */ /* 0x000fda000780c0ff */
[----:B------:R-:W-:Y:S05]  /*8db0*/  @P0 BRA `(.L_x_203) ;  /* 0xfffffff400280947 */ /* 0x000fea000383ffff */
.L_x_183:
[----:B------:R-:W-:Y:S01]  /*8dc0*/  ELECT P0, URZ, PT ;  /* 0x00000000003f782f */ /* 0x000fe20003800000 */
[----:B------:R-:W-:-:S12]  /*8dd0*/  BSSY B0, `(.L_x_204) ;  /* 0x0000013000007945 */ /* 0x000fd80003800000 */
[----:B------:R-:W-:Y:S05]  /*8de0*/  @!P0 BRA `(.L_x_205) ;  /* 0x0000000000448947 */ /* 0x000fea0003800000 */
[----:B------:R-:W-:-:S04]  /*8df0*/  LOP3.LUT R0, R0, 0x2, RZ, 0xfc, !PT ;  /* 0x0000000200007812 */ /* 0x000fc800078efcff */
[----:B------:R-:W-:-:S13]  /*8e00*/  ISETP.NE.AND P1, PT, R0, 0x3, PT ;  /* 0x000000030000780c */ /* 0x000fda0003f25270 */
[----:B------:R-:W-:Y:S05]  /*8e10*/  @!P1 BRA `(.L_x_206) ;  /* 0x0000000000049947 */ /* 0x000fea0003800000 */
[----:B------:R-:W-:Y:S01]  /*8e20*/  BPT.TRAP 0x1 ;  /* 0x000000040000795c */ /* 0x000fe20000300000 */
.L_x_206:
[----:B------:R-:W-:Y:S01]  /*8e30*/  IMAD.U32 R3, RZ, RZ, UR43 ;  /* 0x0000002bff037e24 */ /* 0x000fe2000f8e00ff */
[----:B------:R-:W-:Y:S02]  /*8e40*/  MOV R2, 0x400 ;  /* 0x0000040000027802 */ /* 0x000fe40000000f00 */
[----:B------:R-:W-:Y:S02]  /*8e50*/  SHF.L.U32 R0, R9, 0x1f, RZ ;  /* 0x0000001f09007819 */ /* 0x000fe400000006ff */
[----:B------:R-:W-:-:S04]  /*8e60*/  LEA R3, R3, R2, 0x18 ;  /* 0x0000000203037211 */ /* 0x000fc800078ec0ff */
[----:B------:R-:W1:Y:S02]  /*8e70*/  SYNCS.PHASECHK.TRANS64.TRYWAIT P0, [R3+URZ+0x120], R0 ;  /* 0x00012000030075a7 */ /* 0x000e64000800017f */
[----:B-1----:R-:W-:Y:S05]  /*8e80*/  @!P0 BRA `(.L_x_207) ;  /* 0x0000001800888947 */ /* 0x002fea0003800000 */
.L_x_247:
[----:B------:R-:W-:Y:S05]  /*8e90*/  @!P1 BRA `(.L_x_208) ;  /* 0x0000000000049947 */ /* 0x000fea0003800000 */
[----:B------:R-:W-:Y:S01]  /*8ea0*/  BPT.TRAP 0x1 ;  /* 0x000000040000795c */ /* 0x000fe20000300000 */
.L_x_208:
[----:B-1----:R-:W-:-:S07]  /*8eb0*/  SHF.L.U32 R0, R9, 0x1f, RZ ;  /* 0x0000001f09007819 */ /* 0x002fce00000006ff */
.L_x_209:
[----:B-1----:R1:W3:Y:S02]  /*8ec0*/  SYNCS.PHASECHK.TRANS64.TRYWAIT P0, [R3+URZ+0x128], R0 ;  /* 0x00012800030075a7 */ /* 0x0022e4000800017f */
[----:B---3--:R-:W-:Y:S05]  /*8ed0*/  @!P0 NANOSLEEP.SYNCS 0x989680 ;  /* 0x009896800000895d */ /* 0x008fea0003900000 */
[----:B------:R-:W3:Y:S02]  /*8ee0*/  @!P0 SYNCS.PHASECHK.TRANS64 P0, [R3+URZ+0x128], R0 ;  /* 0x00012800030085a7 */ /* 0x000ee4000800007f */
[----:B---3--:R-:W-:Y:S05]  /*8ef0*/  @!P0 BRA `(.L_x_209) ;  /* 0xfffffffc00f08947 */ /* 0x008fea000383ffff */
.L_x_205:
[----:B------:R-:W-:Y:S05]  /*8f00*/  BSYNC B0 ;  /* 0x0000000000007941 */ /* 0x000fea0003800000 */
.L_x_204:
[----:B------:R-:W-:Y:S05]  /*8f10*/  EXIT ;  /* 0x000000000000794d */ /* 0x000fea0003800000 */
.L_x_178:
[----:B------:R-:W-:Y:S01]  /*8f20*/  LOP3.LUT P0, RZ, R12, 0xff, RZ, 0xc0, !PT ;  /* 0x000000ff0cff7812 */ /* 0x000fe2000780c0ff */
[----:B------:R-:W-:Y:S01]  /*8f30*/  IMAD.MOV.U32 R12, RZ, RZ, RZ ;  /* 0x000000ffff0c7224 */ /* 0x000fe200078e00ff */
[----:B------:R-:W-:-:S11]  /*8f40*/  MOV R0, 0x1 ;  /* 0x0000000100007802 */ /* 0x000fd60000000f00 */
[----:B------:R-:W-:Y:S05]  /*8f50*/  @!P0 BRA `(.L_x_210) ;  /* 0x0000000c00208947 */ /* 0x000fea0003800000 */
[----:B------:R-:W1:Y:S01]  /*8f60*/  LDC R0, c[0x0][0x28c] ;  /* 0x0000a300ff007b82 */ /* 0x000e620000000800 */
[----:B------:R-:W-:Y:S01]  /*8f70*/  ULDC UR7, c[0x0][0x900] ;  /* 0x0002400000077ab9 */ /* 0x000fe20000000800 */
[----:B------:R-:W-:Y:S01]  /*8f80*/  UMOV UR8, 0xffffffff ;  /* 0xffffffff00087882 */ /* 0x000fe20000000000 */
[----:B------:R-:W-:Y:S01]  /*8f90*/  BSSY B0, `(.L_x_210) ;  /* 0x00000c4000007945 */ /* 0x000fe20003800000 */
[----:B------:R-:W-:Y:S01]  /*8fa0*/  USHF.L.U32 UR4, UR43, 0x5, URZ ;  /* 0x000000052b047899 */ /* 0x000fe2000800063f */
[----:B------:R-:W-:Y:S01]  /*8fb0*/  MOV R10, 0x1 ;  /* 0x00000001000a7802 */ /* 0x000fe20000000f00 */
[----:B------:R-:W-:Y:S01]  /*8fc0*/  USHF.L.U32 UR5, UR43, 0xb, URZ ;  /* 0x0000000b2b057899 */ /* 0x000fe2000800063f */
[----:B------:R-:W-:Y:S01]  /*8fd0*/  LOP3.LUT R9, R19, 0x2, RZ, 0xfc, !PT ;  /* 0x0000000213097812 */ /* 0x000fe200078efcff */
[----:B------:R-:W-:Y:S01]  /*8fe0*/  USHF.L.U32 UR8, UR8, UR7, URZ ;  /* 0x0000000708087299 */ /* 0x000fe2000800063f */
[----:B------:R-:W-:Y:S01]  /*8ff0*/  IMAD.MOV.U32 R12, RZ, RZ, RZ ;  /* 0x000000ffff0c7224 */ /* 0x000fe200078e00ff */
[----:B------:R-:W-:Y:S01]  /*9000*/  ULDC UR6, c[0x0][0x8a8] ;  /* 0x00022a0000067ab9 */ /* 0x000fe20000000800 */
[----:B------:R-:W-:Y:S01]  /*9010*/  UMOV UR9, 0x1 ;  /* 0x0000000100097882 */ /* 0x000fe20000000000 */
[----:B------:R-:W-:-:S02]  /*9020*/  ULOP3.LUT UR4, UR4, 0x20, URZ, 0xc0, !UPT ;  /* 0x0000002004047892 */ /* 0x000fc4000f8ec03f */
[----:B------:R-:W-:Y:S02]  /*9030*/  ULOP3.LUT UR5, UR5, 0x800, URZ, 0xc0, !UPT ;  /* 0x0000080005057892 */ /* 0x000fe4000f8ec03f */
[----:B------:R-:W-:Y:S02]  /*9040*/  UIADD3 UR6, UR6, -0x1, URZ ;  /* 0xffffffff06067890 */ /* 0x000fe4000fffe03f */
[----:B------:R-:W-:Y:S02]  /*9050*/  USHF.L.U32 UR19, UR9, UR7, URZ ;  /* 0x0000000709137299 */ /* 0x000fe4000800063f */
[----:B------:R-:W-:Y:S01]  /*9060*/  ULOP3.LUT UR18, URZ, UR8, URZ, 0x33, !UPT ;  /* 0x000000083f127292 */ /* 0x000fe2000f8e333f */
[----:B------:R-:W-:Y:S01]  /*9070*/  ULDC.64 UR22, c[0x0][0x198] ;  /* 0x0000660000167ab9 */ /* 0x000fe20000000a00 */
[----:B-1----:R-:W-:-:S05]  /*9080*/  VIADD R0, R0, 0x3f ;  /* 0x0000003f00007836 */ /* 0x002fca0000000000 */
[----:B------:R-:W-:-:S04]  /*9090*/  SHF.R.S32.HI R3, RZ, 0x1f, R0 ;  /* 0x0000001fff037819 */ /* 0x000fc80000011400 */
[----:B------:R-:W-:Y:S01]  /*90a0*/  LEA.HI R3, R3, R0, RZ, 0x6 ;  /* 0x0000000003037211 */ /* 0x000fe200078f30ff */
[----:B------:R-:W-:-:S03]  /*90b0*/  IMAD.MOV.U32 R0, RZ, RZ, 0x1 ;  /* 0x00000001ff007424 */ /* 0x000fc600078e00ff */
[----:B------:R-:W-:-:S04]  /*90c0*/  SHF.R.S32.HI R3, RZ, 0x6, R3 ;  /* 0x00000006ff037819 */ /* 0x000fc80000011403 */
[----:B------:R-:W-:-:S07]  /*90d0*/  IADD3 R8, R3, 0x1, RZ ;  /* 0x0000000103087810 */ /* 0x000fce0007ffe0ff */
.L_x_221:
[----:B------:R-:W-:-:S03]  /*90e0*/  UMOV UR7, 0xffffffff ;  /* 0xffffffff00077882 */ /* 0x000fc60000000000 */
[----:B------:R-:W-:Y:S05]  /*90f0*/  BRA.DIV UR7, `(.L_x_211) ;  /* 0x0000001a07007947 */ /* 0x000fea000b800000 */
[----:B------:R-:W-:-:S13]  /*9100*/  ELECT P6, URZ, PT ;  /* 0x00000000003f782f */ /* 0x000fda00038c0000 */
.L_x_250:
[----:B------:R-:W1:Y:S01]  /*9110*/  LDC R4, c[0x0][0x28c] ;  /* 0x0000a300ff047b82 */ /* 0x000e620000000800 */
[----:B------:R-:W-:Y:S01]  /*9120*/  BSSY B1, `(.L_x_212) ;  /* 0x0000038000017945 */ /* 0x000fe20003800000 */
[----:B-1----:R-:W-:-:S13]  /*9130*/  ISETP.LT.OR P6, PT, R4, 0x1, !P6 ;  /* 0x000000010400780c */ /* 0x002fda00077c1670 */
[----:B------:R-:W-:Y:S05]  /*9140*/  @P6 BRA `(.L_x_213) ;  /* 0x0000000000d46947 */ /* 0x000fea0003800000 */
[----:B------:R-:W-:Y:S01]  /*9150*/  LEA R15, R7, UR4, 0x6 ;  /* 0x00000004070f7c11 */ /* 0x000fe2000f8e30ff */
[----:B------:R-:W-:Y:S01]  /*9160*/  IMAD.SHL.U32 R20, R20, 0x80, RZ ;  /* 0x0000008014147824 */ /* 0x000fe200078e00ff */
[----:B------:R-:W-:Y:S01]  /*9170*/  MOV R21, RZ ;  /* 0x000000ff00157202 */ /* 0x000fe20000000f00 */
[----:B------:R-:W-:Y:S01]  /*9180*/  IMAD.MOV.U32 R4, RZ, RZ, R8 ;  /* 0x000000ffff047224 */ /* 0x000fe200078e0008 */
[----:B------:R-:W-:Y:S01]  /*9190*/  MOV R5, R0 ;  /* 0x0000000000057202 */ /* 0x000fe20000000f00 */
[----:B------:R-:W-:-:S07]  /*91a0*/  IMAD.MOV.U32 R7, RZ, RZ, R12 ;  /* 0x000000ffff077224 */ /* 0x000fce00078e000c */
.L_x_216:
[----:B------:R-:W1:Y:S01]  /*91b0*/  S2R R14, SR_CgaCtaId ;  /* 0x00000000000e7919 */ /* 0x000e620000008800 */
[----:B------:R-:W-:Y:S02]  /*91c0*/  MOV R11, 0x400 ;  /* 0x00000400000b7802 */ /* 0x000fe40000000f00 */
[----:B------:R-:W-:-:S13]  /*91d0*/  LOP3.LUT P1, RZ, R18, 0x7f, RZ, 0xc0, !PT ;  /* 0x0000007f12ff7812 */ /* 0x000fda000782c0ff */
[----:B------:R-:W2:Y:S01]  /*91e0*/  @!P1 LDC R13, c[0x0][0x500] ;  /* 0x00014000ff0d9b82 */ /* 0x000ea20000000800 */
[----:B-1----:R-:W-:Y:S02]  /*91f0*/  LEA R22, R14, R11, 0x18 ;  /* 0x0000000b0e167211 */ /* 0x002fe400078ec0ff */
[----:B------:R-:W-:Y:S02]  /*9200*/  SHF.L.U32 R11, R5, 0x1f, RZ ;  /* 0x0000001f050b7819 */ /* 0x000fe400000006ff */
[----:B------:R-:W-:-:S04]  /*9210*/  LEA R14, R7, R22, 0x3 ;  /* 0x00000016070e7211 */ /* 0x000fc800078e18ff */
[----:B------:R-:W1:Y:S02]  /*9220*/  SYNCS.PHASECHK.TRANS64.TRYWAIT P0, [R14+URZ+0x88], R11 ;  /* 0x0000880b0e0075a7 */ /* 0x000e64000800017f */
[----:B-12---:R-:W-:Y:S05]  /*9230*/  @!P0 BRA `(.L_x_214) ;  /* 0x0000001400d08947 */ /* 0x006fea0003800000 */
.L_x_251:
[----:B-1----:R-:W-:Y:S01]  /*9240*/  PRMT R11, R9, 0x9910, RZ ;  /* 0x00009910090b7816 */ /* 0x002fe200000000ff */
[----:B------:R1:W-:Y:S03]  /*9250*/  @!P1 SYNCS.ARRIVE.TRANS64 RZ, [R14+URZ], R13 ;  /* 0x0000000d0eff99a7 */ /* 0x0003e6000800003f */
[----:B------:R-:W-:-:S13]  /*9260*/  ISETP.NE.AND P0, PT, R11, 0x2, PT ;  /* 0x000000020b00780c */ /* 0x000fda0003f05270 */
[----:B-1----:R-:W-:Y:S05]  /*9270*/  @P0 BRA `(.L_x_215) ;  /* 0x0000000000040947 */ /* 0x002fea0003800000 */
[----:B------:R-:W-:Y:S01]  /*9280*/  BPT.TRAP 0x1 ;  /* 0x000000040000795c */ /* 0x000fe20000300000 */
.L_x_215:
[C---:B------:R-:W-:Y:S01]  /*9290*/  IMAD R11, R7.reuse, 0x2000, R22 ;  /* 0x00002000070b7824 */ /* 0x040fe200078e0216 */
[----:B------:R-:W-:Y:S01]  /*92a0*/  R2UR UR8, R7 ;  /* 0x00000000070872ca */ /* 0x000fe200000e0000 */
[----:B------:R-:W-:Y:S01]  /*92b0*/  VIADD R4, R4, 0xffffffff ;  /* 0xffffffff04047836 */ /* 0x000fe20000000000 */
[----:B------:R-:W-:Y:S01]  /*92c0*/  R2UR UR13, R22 ;  /* 0x00000000160d72ca */ /* 0x000fe200000e0000 */
[----:B------:R-:W-:Y:S01]  /*92d0*/  UIADD3 UR14, UP0, UR22, 0xf0, URZ ;  /* 0x000000f0160e7890 */ /* 0x000fe2000ff1e03f */
[----:B------:R-:W-:Y:S01]  /*92e0*/  R2UR UR7, R11 ;  /* 0x000000000b0772ca */ /* 0x000fe200000e0000 */
[----:B------:R-:W-:Y:S01]  /*92f0*/  UIADD3 UR24, UP1, UR22, 0x1f0, URZ ;  /* 0x000001f016187890 */ /* 0x000fe2000ff3e03f */
[----:B------:R-:W-:Y:S01]  /*9300*/  R2UR UR9, R14 ;  /* 0x000000000e0972ca */ /* 0x000fe200000e0000 */
[----:B------:R-:W-:Y:S01]  /*9310*/  UIADD3.X UR15, URZ, UR23, URZ, UP0, !UPT ;  /* 0x000000173f0f7290 */ /* 0x000fe200087fe43f */
[----:B------:R-:W-:Y:S01]  /*9320*/  R2UR UR11, R20 ;  /* 0x00000000140b72ca */ /* 0x000fe200000e0000 */
[----:B------:R-:W-:Y:S01]  /*9330*/  UIADD3.X UR25, URZ, UR23, URZ, UP1, !UPT ;  /* 0x000000173f197290 */ /* 0x000fe20008ffe43f */
[----:B------:R-:W-:Y:S01]  /*9340*/  R2UR UR10, R21 ;  /* 0x00000000150a72ca */ /* 0x000fe200000e0000 */
[----:B------:R-:W-:Y:S01]  /*9350*/  UMOV UR16, 0x0 ;  /* 0x0000000000107882 */ /* 0x000fe20000000000 */
[----:B------:R-:W-:Y:S01]  /*9360*/  R2UR UR12, R6 ;  /* 0x00000000060c72ca */ /* 0x000fe200000e0000 */
[----:B------:R-:W-:Y:S01]  /*9370*/  ULEA UR8, UR8, UR5, 0xc ;  /* 0x0000000508087291 */ /* 0x000fe2000f8e603f */
[----:B------:R-:W-:Y:S01]  /*9380*/  R2UR UR20, R15 ;  /* 0x000000000f1472ca */ /* 0x000fe200000e0000 */
[----:B------:R-:W-:Y:S01]  /*9390*/  UMOV UR17, 0x10000000 ;  /* 0x1000000000117882 */ /* 0x000fe20000000000 */
[----:B------:R-:W-:Y:S01]  /*93a0*/  ISETP.GT.AND P1, PT, R4, 0x1, PT ;  /* 0x000000010400780c */ /* 0x000fe20003f24270 */
[----:B------:R-:W-:Y:S01]  /*93b0*/  UIADD3 UR7, UR7, 0x4300, URZ ;  /* 0x0000430007077890 */ /* 0x000fe2000fffe03f */
[----:B------:R-:W-:Y:S01]  /*93c0*/  IADD3 R7, R7, 0x1, RZ ;  /* 0x0000000107077810 */ /* 0x000fe20007ffe0ff */
[----:B------:R-:W-:Y:S01]  /*93d0*/  UIADD3 UR13, UR13, 0x26300, UR8 ;  /* 0x000263000d0d7890 */ /* 0x000fe2000fffe008 */
[----:B------:R-:W-:Y:S01]  /*93e0*/  IADD3 R21, R21, 0x40, RZ ;  /* 0x0000004015157810 */ /* 0x000fe20007ffe0ff */
[----:B------:R-:W-:Y:S01]  /*93f0*/  UMOV UR21, 0x30000 ;  /* 0x0003000000157882 */ /* 0x000fe20000000000 */
[----:B------:R-:W-:-:S02]  /*9400*/  ISETP.NE.AND P0, PT, R7, 0x11, PT ;  /* 0x000000110700780c */ /* 0x000fc40003f05270 */
[----:B------:R-:W-:Y:S02]  /*9410*/  UMOV UR8, UR7 ;  /* 0x0000000700087c82 */ /* 0x000fe40008000000 */
[----:B------:R1:W-:Y:S01]  /*9420*/  UTMALDG.3D [UR8], [UR14], desc[UR16] ;  /* 0x000010080e0075b4 */ /* 0x0003e20008011000 */
[----:B------:R-:W-:Y:S02]  /*9430*/  SEL R14, RZ, 0x1, P0 ;  /* 0x00000001ff0e7807 */ /* 0x000fe40000000000 */
[----:B------:R-:W-:Y:S02]  /*9440*/  SEL R7, R7, RZ, P0 ;  /* 0x000000ff07077207 */ /* 0x000fe40000000000 */
[----:B------:R-:W-:Y:S01]  /*9450*/  LOP3.LUT R5, R5, R14, RZ, 0x3c, !PT ;  /* 0x0000000e05057212 */ /* 0x000fe200078e3cff */
[----:B-1----:R-:W-:Y:S01]  /*9460*/  UMOV UR8, UR13 ;  /* 0x0000000d00087c82 */ /* 0x002fe20008000000 */
[----:B------:R-:W-:Y:S02]  /*9470*/  UMOV UR11, UR20 ;  /* 0x00000014000b7c82 */ /* 0x000fe40008000000 */
[----:B------:R1:W-:Y:S02]  /*9480*/  UTMALDG.3D.MULTICAST [UR8], [UR24], UR21, desc[UR16] ;  /* 0x00001008180073b4 */ /* 0x0003e40008011815 */
[----:B-1----:R-:W-:Y:S05]  /*9490*/  @P1 BRA `(.L_x_216) ;  /* 0xfffffffc00441947 */ /* 0x002fea000383ffff */
.L_x_213:
[----:B------:R-:W-:Y:S05]  /*94a0*/  BSYNC B1 ;  /* 0x0000000000017941 */ /* 0x000fea0003800000 */
.L_x_212:
[----:B------:R-:W-:Y:S01]  /*94b0*/  LOP3.LUT P1, RZ, R10, 0xff, RZ, 0xc0, !PT ;  /* 0x000000ff0aff7812 */ /* 0x000fe2000782c0ff */
[C---:B------:R-:W-:Y:S01]  /*94c0*/  IMAD.IADD R12, R3.reuse, 0x1, R12 ;  /* 0x00000001030c7824 */ /* 0x040fe200078e020c */
[----:B------:R-:W-:Y:S01]  /*94d0*/  ULDC.64 UR8, c[0x0][0x8f8] ;  /* 0x00023e0000087ab9 */ /* 0x000fe20000000a00 */
[C---:B------:R-:W-:Y:S01]  /*94e0*/  ISETP.GE.U32.AND P2, PT, R3.reuse, 0x11, PT ;  /* 0x000000110300780c */ /* 0x040fe20003f46070 */
[----:B------:R-:W-:Y:S01]  /*94f0*/  BSSY B1, `(.L_x_217) ;  /* 0x000006b000017945 */ /* 0x000fe20003800000 */
[----:B------:R-:W-:Y:S02]  /*9500*/  MOV R20, 0xffffffff ;  /* 0xffffffff00147802 */ /* 0x000fe40000000f00 */
[----:B------:R-:W-:Y:S02]  /*9510*/  ISETP.GT.U32.AND P0, PT, R12, 0x10, PT ;  /* 0x000000100c00780c */ /* 0x000fe40003f04070 */
[----:B------:R-:W-:Y:S02]  /*9520*/  PRMT R10, RZ, 0x7610, R10 ;  /* 0x00007610ff0a7816 */ /* 0x000fe4000000000a */
[----:B------:R-:W-:-:S02]  /*9530*/  ISETP.LT.U32.AND P0, PT, R3, 0x11, P0 ;  /* 0x000000110300780c */ /* 0x000fc40000701070 */
[----:B------:R-:W1:Y:S01]  /*9540*/  @P1 S2R R5, SR_CgaCtaId ;  /* 0x0000000000051919 */ /* 0x000e620000008800 */
[----:B------:R-:W-:-:S04]  /*9550*/  @P1 MOV R4, 0x400 ;  /* 0x0000040000041802 */ /* 0x000fc80000000f00 */
[----:B-1----:R-:W-:Y:S01]  /*9560*/  @P1 LEA R6, R5, R4, 0x18 ;  /* 0x0000000405061211 */ /* 0x002fe200078ec0ff */
[----:B------:R-:W-:-:S03]  /*9570*/  IMAD.WIDE.U32 R4, R12, -0xf0f0f0f, RZ ;  /* 0xf0f0f0f10c047825 */ /* 0x000fc600078e00ff */
[----:B------:R1:W-:Y:S01]  /*9580*/  @P1 SYNCS.ARRIVE.TRANS64.A1T0 RZ, [R6+URZ+0x138], RZ ;  /* 0x000138ff06ff19a7 */ /* 0x0003e2000810003f */
[----:B------:R-:W-:Y:S02]  /*9590*/  IADD3 R16, P1, R16, UR36, RZ ;  /* 0x0000002410107c10 */ /* 0x000fe4000ff3e0ff */
[----:B------:R-:W-:Y:S02]  /*95a0*/  SHF.R.U32.HI R7, RZ, 0x4, R5 ;  /* 0x00000004ff077819 */ /* 0x000fe40000011605 */
[----:B------:R-:W-:Y:S02]  /*95b0*/  SEL R5, RZ, 0x1, !P0 ;  /* 0x00000001ff057807 */ /* 0x000fe40004000000 */
[----:B------:R-:W-:Y:S01]  /*95c0*/  IADD3.X R17, R17, UR42, RZ, P1, !PT ;  /* 0x0000002a11117c10 */ /* 0x000fe20008ffe4ff */
[----:B------:R-:W-:Y:S01]  /*95d0*/  IMAD R12, R7, -0x11, R12 ;  /* 0xffffffef070c7824 */ /* 0x000fe200078e020c */
[----:B------:R-:W-:Y:S02]  /*95e0*/  ISETP.GE.U32.AND P0, PT, R16, UR8, PT ;  /* 0x0000000810007c0c */ /* 0x000fe4000bf06070 */
[----:B------:R-:W-:-:S02]  /*95f0*/  LOP3.LUT R0, R0, R5, RZ, 0x3c, !PT ;  /* 0x0000000500007212 */ /* 0x000fc400078e3cff */
[----:B------:R-:W-:Y:S02]  /*9600*/  ISETP.GE.U32.AND.EX P0, PT, R17, UR9, PT, P0 ;  /* 0x0000000911007c0c */ /* 0x000fe4000bf06100 */
[----:B------:R-:W-:Y:S01]  /*9610*/  @P2 LOP3.LUT R0, R0, 0x1, R7, 0x78, !PT ;  /* 0x0000000100002812 */ /* 0x000fe200078e7807 */
[----:B------:R-:W-:Y:S01]  /*9620*/  IMAD.MOV.U32 R7, RZ, RZ, -0x1 ;  /* 0xffffffffff077424 */ /* 0x000fe200078e00ff */
[----:B-1----:R-:W-:Y:S02]  /*9630*/  MOV R6, 0xffffffff ;  /* 0xffffffff00067802 */ /* 0x002fe40000000f00 */
[----:B------:R-:W-:-:S07]  /*9640*/  PRMT R4, RZ, 0x7610, R4 ;  /* 0x00007610ff047816 */ /* 0x000fce0000000004 */
[----:B------:R-:W-:Y:S05]  /*9650*/  @P0 BRA `(.L_x_218) ;  /* 0x0000000400500947 */ /* 0x000fea0003800000 */
[----:B------:R-:W1:Y:S01]  /*9660*/  S2R R14, SR_CTAID.X ;  /* 0x00000000000e7919 */ /* 0x000e620000002500 */
[----:B------:R-:W-:Y:S01]  /*9670*/  ULDC.64 UR8, c[0x0][0x8d0] ;  /* 0x0002340000087ab9 */ /* 0x000fe20000000a00 */
[----:B------:R-:W2:Y:S01]  /*9680*/  LDC R15, c[0x0][0x144] ;  /* 0x00005100ff0f7b82 */ /* 0x000ea20000000800 */
[----:B------:R-:W-:Y:S01]  /*9690*/  ISETP.NE.U32.AND P0, PT, RZ, UR8, PT ;  /* 0x00000008ff007c0c */ /* 0x000fe2000bf05070 */
[----:B------:R-:W3:Y:S01]  /*96a0*/  S2R R11, SR_CTAID.Y ;  /* 0x00000000000b7919 */ /* 0x000ee20000002600 */
[----:B------:R-:W-:Y:S01]  /*96b0*/  ULDC UR7, c[0x0][0x150] ;  /* 0x0000540000077ab9 */ /* 0x000fe20000000800 */
[----:B------:R-:W-:Y:S01]  /*96c0*/  ULDC UR10, c[0x0][0x8d8] ;  /* 0x00023600000a7ab9 */ /* 0x000fe20000000800 */
[----:B------:R-:W-:Y:S01]  /*96d0*/  ISETP.NE.AND.EX P0, PT, RZ, UR9, PT, P0 ;  /* 0x00000009ff007c0c */ /* 0x000fe2000bf05300 */
[----:B------:R-:W-:Y:S01]  /*96e0*/  IMAD.MOV.U32 R4, RZ, RZ, R16 ;  /* 0x000000ffff047224 */ /* 0x000fe200078e0010 */
[----:B-1----:R-:W-:-:S05]  /*96f0*/  I2FP.F32.U32 R5, R14 ;  /* 0x0000000e00057245 */ /* 0x002fca0000201000 */
[----:B------:R-:W-:Y:S01]  /*9700*/  FMUL R20, R5, UR7 ;  /* 0x0000000705147c20 */ /* 0x000fe20008400000 */
[----:B------:R-:W-:-:S05]  /*9710*/  MOV R5, R17 ;  /* 0x0000001100057202 */ /* 0x000fca0000000f00 */
[----:B---3--:R-:W-:Y:S05]  /*9720*/  @!P0 BRA `(.L_x_219) ;  /* 0x0000000000288947 */ /* 0x008fea0003800000 */
[----:B------:R-:W-:Y:S02]  /*9730*/  ULDC UR7, c[0x0][0x8dc] ;  /* 0x0002370000077ab9 */ /* 0x000fe40000000800 */
[----:B------:R-:W-:-:S05]  /*9740*/  IADD3 R5, P0, R16, UR7, RZ ;  /* 0x0000000710057c10 */ /* 0x000fca000ff1e0ff */
[----:B------:R-:W-:-:S04]  /*9750*/  IMAD.X R13, RZ, RZ, R17, P0 ;  /* 0x000000ffff0d7224 */ /* 0x000fc800000e0611 */
[----:B------:R-:W-:-:S04]  /*9760*/  IMAD.WIDE.U32 R6, R13, UR8, RZ ;  /* 0x000000080d067c25 */ /* 0x000fc8000f8e00ff */
[----:B------:R-:W-:-:S04]  /*9770*/  IMAD.WIDE.U32 R6, P0, R5, UR9, R6 ;  /* 0x0000000905067c25 */ /* 0x000fc8000f800006 */
[----:B------:R-:W-:-:S04]  /*9780*/  IMAD.WIDE.U32 R4, R5, UR8, RZ ;  /* 0x0000000805047c25 */ /* 0x000fc8000f8e00ff */
[----:B------:R-:W-:Y:S01]  /*9790*/  IMAD.MOV.U32 R4, RZ, RZ, R7 ;  /* 0x000000ffff047224 */ /* 0x000fe200078e0007 */
[----:B------:R-:W-:Y:S02]  /*97a0*/  IADD3 RZ, P1, R5, R6, RZ ;  /* 0x0000000605ff7210 */ /* 0x000fe40007f3e0ff */
[----:B------:R-:W-:-:S03]  /*97b0*/  IADD3.X R5, RZ, RZ, RZ, P0, !PT ;  /* 0x000000ffff057210 */ /* 0x000fc600007fe4ff */
[----:B------:R-:W-:-:S08]  /*97c0*/  IMAD.WIDE.U32.X R4, R13, UR9, R4, P1 ;  /* 0x000000090d047c25 */ /* 0x000fd000088e0404 */
.L_x_219:
[--C-:B------:R-:W-:Y:S01]  /*97d0*/  SHF.R.U64 R13, R4, UR10, R5.reuse ;  /* 0x0000000a040d7c19 */ /* 0x100fe20008001205 */
[----:B------:R-:W1:Y:S01]  /*97e0*/  F2I.U32.TRUNC.NTZ R20, R20 ;  /* 0x0000001400147305 */ /* 0x000e62000020f000 */
[----:B------:R-:W-:Y:S01]  /*97f0*/  SHF.R.U32.HI R4, RZ, UR10, R5 ;  /* 0x0000000aff047c19 */ /* 0x000fe20008011605 */
[----:B------:R-:W-:Y:S01]  /*9800*/  ULDC.64 UR8, c[0x0][0x8c8] ;  /* 0x0002320000087ab9 */ /* 0x000fe20000000a00 */
[----:B------:R-:W-:Y:S01]  /*9810*/  IADD3 R7, P0, RZ, -R13, RZ ;  /* 0x8000000dff077210 */ /* 0x000fe20007f1e0ff */
[----:B------:R-:W-:Y:S01]  /*9820*/  ULDC.64 UR10, c[0x0][0x8e8] ;  /* 0x00023a00000a7ab9 */ /* 0x000fe20000000a00 */
[----:B------:R-:W3:Y:S01]  /*9830*/  LDC R22, c[0x0][0x148] ;  /* 0x00005200ff167b82 */ /* 0x000ee20000000800 */
[----:B------:R-:W-:Y:S01]  /*9840*/  ULDC UR7, c[0x0][0x8c0] ;  /* 0x0002300000077ab9 */ /* 0x000fe20000000800 */
[----:B------:R-:W-:Y:S02]  /*9850*/  IADD3.X R4, RZ, ~R4, RZ, P0, !PT ;  /* 0x80000004ff047210 */ /* 0x000fe400007fe4ff */
[----:B------:R-:W-:-:S03]  /*9860*/  ISETP.NE.U32.AND P0, PT, RZ, UR10, PT ;  /* 0x0000000aff007c0c */ /* 0x000fc6000bf05070 */
[----:B------:R-:W-:Y:S01]  /*9870*/  IMAD R6, R4, UR8, RZ ;  /* 0x0000000804067c24 */ /* 0x000fe2000f8e02ff */
[----:B------:R-:W-:Y:S01]  /*9880*/  ISETP.NE.AND.EX P0, PT, RZ, UR11, PT, P0 ;  /* 0x0000000bff007c0c */ /* 0x000fe2000bf05300 */
[----:B------:R-:W-:Y:S01]  /*9890*/  IMAD.WIDE.U32 R4, R7, UR8, R16 ;  /* 0x0000000807047c25 */ /* 0x000fe2000f8e0010 */
[----:B------:R-:W-:-:S03]  /*98a0*/  ULDC UR8, c[0x0][0x154] ;  /* 0x0000550000087ab9 */ /* 0x000fc60000000800 */
[----:B------:R-:W-:Y:S02]  /*98b0*/  IMAD R7, R7, UR9, R6 ;  /* 0x0000000907077c24 */ /* 0x000fe4000f8e0206 */
[----:B-1----:R-:W-:-:S03]  /*98c0*/  IMAD.MOV R6, RZ, RZ, -R20 ;  /* 0x000000ffff067224 */ /* 0x002fc600078e0a14 */
[----:B------:R-:W-:Y:S01]  /*98d0*/  IADD3 R5, R5, R7, RZ ;  /* 0x0000000705057210 */ /* 0x000fe20007ffe0ff */
[----:B--2---:R-:W-:Y:S01]  /*98e0*/  IMAD R14, R15, R6, R14 ;  /* 0x000000060f0e7224 */ /* 0x004fe200078e020e */
[----:B------:R-:W-:Y:S02]  /*98f0*/  I2FP.F32.U32 R6, R11 ;  /* 0x0000000b00067245 */ /* 0x000fe40000201000 */
[--C-:B------:R-:W-:Y:S02]  /*9900*/  SHF.R.U64 R15, R4, UR7, R5.reuse ;  /* 0x00000007040f7c19 */ /* 0x100fe40008001205 */
[----:B------:R-:W-:Y:S01]  /*9910*/  SHF.R.U32.HI R4, RZ, UR7, R5 ;  /* 0x00000007ff047c19 */ /* 0x000fe20008011605 */
[----:B------:R-:W-:Y:S01]  /*9920*/  FMUL R6, R6, UR8 ;  /* 0x0000000806067c20 */ /* 0x000fe20008400000 */
[----:B------:R-:W-:Y:S02]  /*9930*/  ULDC UR7, c[0x0][0x8b0] ;  /* 0x00022c0000077ab9 */ /* 0x000fe40000000800 */
[--C-:B------:R-:W-:Y:S01]  /*9940*/  SHF.R.U64 R21, R15, UR7, R4.reuse ;  /* 0x000000070f157c19 */ /* 0x100fe20008001204 */
[----:B------:R1:W2:Y:S01]  /*9950*/  F2I.U32.TRUNC.NTZ R24, R6 ;  /* 0x0000000600187305 */ /* 0x0002a2000020f000 */
[----:B------:R-:W-:Y:S01]  /*9960*/  SHF.R.U32.HI R4, RZ, UR7, R4 ;  /* 0x00000007ff047c19 */ /* 0x000fe20008011604 */
[----:B------:R-:W-:-:S03]  /*9970*/  ULDC UR7, c[0x0][0x900] ;  /* 0x0002400000077ab9 */ /* 0x000fc60000000800 */
[--C-:B------:R-:W-:Y:S02]  /*9980*/  SHF.R.U64 R20, R21, UR7, R4.reuse ;  /* 0x0000000715147c19 */ /* 0x100fe40008001204 */
[----:B------:R-:W-:-:S03]  /*9990*/  SHF.R.U32.HI R23, RZ, UR7, R4 ;  /* 0x00000007ff177c19 */ /* 0x000fc60008011604 */
[----:B------:R-:W-:Y:S01]  /*99a0*/  IMAD.MOV.U32 R4, RZ, RZ, R20 ;  /* 0x000000ffff047224 */ /* 0x000fe200078e0014 */
[----:B------:R-:W-:Y:S01]  /*99b0*/  MOV R5, R23 ;  /* 0x0000001700057202 */ /* 0x000fe20000000f00 */
[----:B-1----:R-:W-:Y:S06]  /*99c0*/  @!P0 BRA `(.L_x_220) ;  /* 0x0000000000288947 */ /* 0x002fec0003800000 */
        /* <DEDUP_REMOVED lines=10> */
.L_x_220:
[----:B------:R-:W-:Y:S01]  /*9a70*/  ISETP.NE.AND P0, PT, R2, 0x1, PT ;  /* 0x000000010200780c */ /* 0x000fe20003f05270 */
[----:B------:R-:W-:Y:S01]  /*9a80*/  ULDC UR7, c[0x0][0x8f0] ;  /* 0x00023c0000077ab9 */ /* 0x000fe20000000800 */
[----:B--2---:R-:W-:Y:S01]  /*9a90*/  IADD3 R24, -R24, RZ, RZ ;  /* 0x000000ff18187210 */ /* 0x004fe20007ffe1ff */
[----:B------:R-:W-:Y:S01]  /*9aa0*/  ULDC UR8, c[0x0][0x8b8] ;  /* 0x00022e0000087ab9 */ /* 0x000fe20000000800 */
[----:B------:R-:W-:Y:S01]  /*9ab0*/  SHF.R.U64 R4, R4, UR7, R5 ;  /* 0x0000000704047c19 */ /* 0x000fe20008001205 */
[----:B------:R-:W-:Y:S01]  /*9ac0*/  ULDC UR7, c[0x0][0x8e0] ;  /* 0x0002380000077ab9 */ /* 0x000fe20000000800 */
[----:B------:R-:W-:Y:S01]  /*9ad0*/  LOP3.LUT R21, R21, UR18, RZ, 0xc0, !PT ;  /* 0x0000001215157c12 */ /* 0x000fe2000f8ec0ff */
[----:B------:R-:W-:Y:S01]  /*9ae0*/  IMAD.MOV.U32 R6, RZ, RZ, R13 ;  /* 0x000000ffff067224 */ /* 0x000fe200078e000d */
[----:B------:R-:W-:Y:S01]  /*9af0*/  LOP3.LUT R15, R15, UR6, RZ, 0xc0, !PT ;  /* 0x000000060f0f7c12 */ /* 0x000fe2000f8ec0ff */
[----:B------:R-:W-:Y:S02]  /*9b00*/  IMAD.MOV R5, RZ, RZ, -R4 ;  /* 0x000000ffff057224 */ /* 0x000fe400078e0a04 */
[----:B------:R-:W-:Y:S01]  /*9b10*/  IMAD R21, R4, UR19, R21 ;  /* 0x0000001304157c24 */ /* 0x000fe2000f8e0215 */
[----:B------:R-:W-:Y:S01]  /*9b20*/  MOV R4, 0x1 ;  /* 0x0000000100047802 */ /* 0x000fe20000000f00 */
[----:B---3--:R-:W-:-:S02]  /*9b30*/  @P0 IMAD R14, R22, R24, R11 ;  /* 0x00000018160e0224 */ /* 0x008fc400078e020b */
[----:B------:R-:W-:Y:S01]  /*9b40*/  IMAD R20, R5, UR7, R20 ;  /* 0x0000000705147c24 */ /* 0x000fe2000f8e0214 */
[----:B------:R-:W-:Y:S01]  /*9b50*/  ULDC UR7, c[0x0][0x8a8] ;  /* 0x00022a0000077ab9 */ /* 0x000fe20000000800 */
[----:B------:R-:W-:Y:S02]  /*9b60*/  IMAD R14, R21, UR8, R14 ;  /* 0x00000008150e7c24 */ /* 0x000fe4000f8e020e */
[----:B------:R-:W-:-:S05]  /*9b70*/  IMAD R5, R20, UR7, R15 ;  /* 0x0000000714057c24 */ /* 0x000fca000f8e020f */
[----:B------:R-:W-:Y:S02]  /*9b80*/  SEL R7, R5, R14, !P0 ;  /* 0x0000000e05077207 */ /* 0x000fe40004000000 */
[----:B------:R-:W-:-:S07]  /*9b90*/  SEL R20, R14, R5, !P0 ;  /* 0x000000050e147207 */ /* 0x000fce0004000000 */
.L_x_218:
[----:B------:R-:W-:Y:S05]  /*9ba0*/  BSYNC B1 ;  /* 0x0000000000017941 */ /* 0x000fea0003800000 */
.L_x_217:
[----:B------:R-:W-:-:S13]  /*9bb0*/  LOP3.LUT P0, RZ, R4, 0xff, RZ, 0xc0, !PT ;  /* 0x000000ff04ff7812 */ /* 0x000fda000780c0ff */
[----:B------:R-:W-:Y:S05]  /*9bc0*/  @P0 BRA `(.L_x_221) ;  /* 0xfffffff400440947 */ /* 0x000fea000383ffff */
[----:B------:R-:W-:Y:S05]  /*9bd0*/  BSYNC B0 ;  /* 0x0000000000007941 */ /* 0x000fea0003800000 */
.L_x_210:
[----:B------:R-:W-:-:S03]  /*9be0*/  UMOV UR7, 0xffffffff ;  /* 0xffffffff00077882 */ /* 0x000fc60000000000 */
[----:B------:R-:W-:Y:S05]  /*9bf0*/  BRA.DIV UR7, `(.L_x_222) ;  /* 0x0000000e07747947 */ /* 0x000fea000b800000 */
[----:B------:R-:W-:-:S13]  /*9c00*/  ELECT P6, URZ, PT ;  /* 0x00000000003f782f */ /* 0x000fda00038c0000 */
.L_x_254:
[----:B------:R-:W-:Y:S04]  /*9c10*/  BSSY B0, `(.L_x_223) ;  /* 0x00000a0000007945 */ /* 0x000fe80003800000 */
[----:B------:R-:W-:Y:S05]  /*9c20*/  @!P6 BRA `(.L_x_224) ;  /* 0x000000080078e947 */ /* 0x000fea0003800000 */
[----:B------:R-:W-:-:S04]  /*9c30*/  LOP3.LUT R19, R19, 0x2, RZ, 0xfc, !PT ;  /* 0x0000000213137812 */ /* 0x000fc800078efcff */
[----:B------:R-:W-:-:S13]  /*9c40*/  ISETP.NE.AND P0, PT, R19, 0x3, PT ;  /* 0x000000031300780c */ /* 0x000fda0003f05270 */
[----:B------:R-:W-:Y:S05]  /*9c50*/  @!P0 BRA `(.L_x_225) ;  /* 0x0000000000048947 */ /* 0x000fea0003800000 */
[----:B------:R-:W-:Y:S01]  /*9c60*/  BPT.TRAP 0x1 ;  /* 0x000000040000795c */ /* 0x000fe20000300000 */
.L_x_225:
[----:B------:R-:W1:Y:S01]  /*9c70*/  S2R R3, SR_CgaCtaId ;  /* 0x0000000000037919 */ /* 0x000e620000008800 */
[----:B------:R-:W-:-:S04]  /*9c80*/  MOV R2, 0x400 ;  /* 0x0000040000027802 */ /* 0x000fc80000000f00 */
[----:B-1----:R-:W-:Y:S02]  /*9c90*/  LEA R3, R3, R2, 0x18 ;  /* 0x0000000203037211 */ /* 0x002fe400078ec0ff */
[----:B------:R-:W-:Y:S02]  /*9ca0*/  SHF.L.U32 R2, R0, 0x1f, RZ ;  /* 0x0000001f00027819 */ /* 0x000fe400000006ff */
[----:B------:R-:W-:-:S05]  /*9cb0*/  IADD3 R3, R3, 0x88, RZ ;  /* 0x0000008803037810 */ /* 0x000fca0007ffe0ff */
[C---:B------:R-:W-:Y:S01]  /*9cc0*/  IMAD R7, R12.reuse, 0x8, R3 ;  /* 0x000000080c077824 */ /* 0x040fe200078e0203 */
[----:B------:R-:W-:-:S03]  /*9cd0*/  IADD3 R12, R12, 0x1, RZ ;  /* 0x000000010c0c7810 */ /* 0x000fc60007ffe0ff */
[----:B------:R-:W1:Y:S01]  /*9ce0*/  SYNCS.PHASECHK.TRANS64.TRYWAIT P0, [R7+URZ], R2 ;  /* 0x00000002070075a7 */ /* 0x000e62000800017f */
[----:B------:R-:W-:-:S04]  /*9cf0*/  ISETP.NE.AND P1, PT, R12, 0x11, PT ;  /* 0x000000110c00780c */ /* 0x000fc80003f25270 */
[----:B------:R-:W-:Y:S02]  /*9d00*/  SEL R5, RZ, 0x1, P1 ;  /* 0x00000001ff057807 */ /* 0x000fe40000800000 */
[----:B------:R-:W-:Y:S02]  /*9d10*/  SEL R12, R12, RZ, P1 ;  /* 0x000000ff0c0c7207 */ /* 0x000fe40000800000 */
[----:B------:R-:W-:-:S03]  /*9d20*/  LOP3.LUT R5, R0, R5, RZ, 0x3c, !PT ;  /* 0x0000000500057212 */ /* 0x000fc600078e3cff */
[----:B------:R-:W-:Y:S01]  /*9d30*/  IMAD R9, R12, 0x8, R3 ;  /* 0x000000080c097824 */ /* 0x000fe200078e0203 */
[----:B------:R-:W-:Y:S01]  /*9d40*/  SHF.L.U32 R4, R5, 0x1f, RZ ;  /* 0x0000001f05047819 */ /* 0x000fe200000006ff */
[----:B-1----:R-:W-:Y:S06]  /*9d50*/  @!P0 BRA `(.L_x_226) ;  /* 0x0000000c003c8947 */ /* 0x002fec0003800000 */
.L_x_255:
[----:B------:R-:W2:Y:S01]  /*9d60*/  SYNCS.PHASECHK.TRANS64.TRYWAIT P0, [R9+URZ], R4 ;  /* 0x00000004090075a7 */ /* 0x000ea2000800017f */
[----:B------:R-:W-:-:S04]  /*9d70*/  IADD3 R0, R12, 0x1, RZ ;  /* 0x000000010c007810 */ /* 0x000fc80007ffe0ff */
[----:B------:R-:W-:-:S04]  /*9d80*/  ISETP.NE.AND P1, PT, R0, 0x11, PT ;  /* 0x000000110000780c */ /* 0x000fc80003f25270 */
[----:B-1----:R-:W-:Y:S02]  /*9d90*/  SEL R2, RZ, 0x1, P1 ;  /* 0x00000001ff027807 */ /* 0x002fe40000800000 */
[----:B------:R-:W-:Y:S02]  /*9da0*/  SEL R0, R0, RZ, P1 ;  /* 0x000000ff00007207 */ /* 0x000fe40000800000 */
[----:B------:R-:W-:-:S03]  /*9db0*/  LOP3.LUT R7, R5, R2, RZ, 0x3c, !PT ;  /* 0x0000000205077212 */ /* 0x000fc600078e3cff */
[----:B------:R-:W-:Y:S01]  /*9dc0*/  IMAD R6, R0, 0x8, R3 ;  /* 0x0000000800067824 */ /* 0x000fe200078e0203 */
[----:B------:R-:W-:Y:S01]  /*9dd0*/  SHF.L.U32 R5, R7, 0x1f, RZ ;  /* 0x0000001f07057819 */ /* 0x000fe200000006ff */
[----:B--2---:R-:W-:Y:S06]  /*9de0*/  @!P0 BRA `(.L_x_227) ;  /* 0x0000000c002c8947 */ /* 0x004fec0003800000 */
.L_x_256:
[----:B------:R-:W2:Y:S01]  /*9df0*/  SYNCS.PHASECHK.TRANS64.TRYWAIT P0, [R6+URZ], R5 ;  /* 0x00000005060075a7 */ /* 0x000ea2000800017f */
[----:B------:R-:W-:-:S04]  /*9e00*/  IADD3 R0, R0, 0x1, RZ ;  /* 0x0000000100007810 */ /* 0x000fc80007ffe0ff */
[----:B------:R-:W-:-:S04]  /*9e10*/  ISETP.NE.AND P1, PT, R0, 0x11, PT ;  /* 0x000000110000780c */ /* 0x000fc80003f25270 */
[----:B------:R-:W-:Y:S02]  /*9e20*/  SEL R2, RZ, 0x1, P1 ;  /* 0x00000001ff027807 */ /* 0x000fe40000800000 */
[----:B------:R-:W-:Y:S02]  /*9e30*/  SEL R0, R0, RZ, P1 ;  /* 0x000000ff00007207 */ /* 0x000fe40000800000 */
[----:B------:R-:W-:-:S03]  /*9e40*/  LOP3.LUT R7, R7, R2, RZ, 0x3c, !PT ;  /* 0x0000000207077212 */ /* 0x000fc600078e3cff */
[----:B-1----:R-:W-:Y:S01]  /*9e50*/  IMAD R9, R0, 0x8, R3 ;  /* 0x0000000800097824 */ /* 0x002fe200078e0203 */
[----:B------:R-:W-:Y:S01]  /*9e60*/  SHF.L.U32 R4, R7, 0x1f, RZ ;  /* 0x0000001f07047819 */ /* 0x000fe200000006ff */
[----:B--2---:R-:W-:Y:S06]  /*9e70*/  @!P0 BRA `(.L_x_228) ;  /* 0x0000000c001c8947 */ /* 0x004fec0003800000 */
.L_x_257:
        /* <DEDUP_REMOVED lines=9> */
.L_x_258:
        /* <DEDUP_REMOVED lines=9> */
.L_x_259:
        /* <DEDUP_REMOVED lines=9> */
.L_x_260:
        /* <DEDUP_REMOVED lines=9> */
.L_x_261:
        /* <DEDUP_REMOVED lines=9> */
.L_x_262:
        /* <DEDUP_REMOVED lines=9> */
.L_x_263:
        /* <DEDUP_REMOVED lines=9> */
.L_x_264:
        /* <DEDUP_REMOVED lines=9> */
.L_x_265:
        /* <DEDUP_REMOVED lines=9> */
.L_x_266:
        /* <DEDUP_REMOVED lines=9> */
.L_x_267:
        /* <DEDUP_REMOVED lines=9> */
.L_x_268:
        /* <DEDUP_REMOVED lines=9> */
.L_x_269:
[----:B------:R-:W2:Y:S01]  /*a540*/  SYNCS.PHASECHK.TRANS64.TRYWAIT P0, [R9+URZ], R4 ;  /* 0x00000004090075a7 */ /* 0x000ea2000800017f */
[----:B------:R-:W-:-:S04]  /*a550*/  IADD3 R0, R0, 0x1, RZ ;  /* 0x0000000100007810 */ /* 0x000fc80007ffe0ff */
[----:B------:R-:W-:-:S04]  /*a560*/  ISETP.NE.AND P1, PT, R0, 0x11, PT ;  /* 0x000000110000780c */ /* 0x000fc80003f25270 */
[----:B------:R-:W-:Y:S02]  /*a570*/  SEL R2, RZ, 0x1, P1 ;  /* 0x00000001ff027807 */ /* 0x000fe40000800000 */
[----:B------:R-:W-:Y:S02]  /*a580*/  SEL R0, R0, RZ, P1 ;  /* 0x000000ff00007207 */ /* 0x000fe40000800000 */
[----:B------:R-:W-:Y:S01]  /*a590*/  LOP3.LUT R2, R7, R2, RZ, 0x3c, !PT ;  /* 0x0000000207027212 */ /* 0x000fe200078e3cff */
[----:B--2---:R-:W-:Y:S06]  /*a5a0*/  @!P0 BRA `(.L_x_241) ;  /* 0x0000000800548947 */ /* 0x004fec0003800000 */
.L_x_270:
[----:B------:R-:W-:Y:S01]  /*a5b0*/  IMAD R3, R0, 0x8, R3 ;  /* 0x0000000800037824 */ /* 0x000fe200078e0203 */
[----:B------:R-:W-:-:S07]  /*a5c0*/  SHF.L.U32 R0, R2, 0x1f, RZ ;  /* 0x0000001f02007819 */ /* 0x000fce00000006ff */
.L_x_242:
[----:B---3--:R3:W4:Y:S02]  /*a5d0*/  SYNCS.PHASECHK.TRANS64.TRYWAIT P0, [R3+URZ], R0 ;  /* 0x00000000030075a7 */ /* 0x008724000800017f */
[----:B----4-:R-:W-:Y:S05]  /*a5e0*/  @!P0 NANOSLEEP.SYNCS 0x989680 ;  /* 0x009896800000895d */ /* 0x010fea0003900000 */
[----:B------:R-:W4:Y:S02]  /*a5f0*/  @!P0 SYNCS.PHASECHK.TRANS64 P0, [R3+URZ], R0 ;  /* 0x00000000030085a7 */ /* 0x000f24000800007f */
[----:B----4-:R-:W-:Y:S05]  /*a600*/  @!P0 BRA `(.L_x_242) ;  /* 0xfffffffc00f08947 */ /* 0x010fea000383ffff */
.L_x_224:
[----:B------:R-:W-:Y:S05]  /*a610*/  BSYNC B0 ;  /* 0x0000000000007941 */ /* 0x000fea0003800000 */
.L_x_223:
[----:B------:R-:W-:Y:S05]  /*a620*/  EXIT ;  /* 0x000000000000794d */ /* 0x000fea0003800000 */
.L_x_25:
[----:B--2---:R-:W-:-:S04]  /*a630*/  MOV R5, UR5 ;  /* 0x0000000500057c02 */ /* 0x004fc80008000f00 */
[----:B------:R2:W3:Y:S03]  /*a640*/  SYNCS.PHASECHK.TRANS64.TRYWAIT P0, [R5+URZ], R0 ;  /* 0x00000000050075a7 */ /* 0x0004e6000800017f */
[----:B---3--:R-:W-:Y:S05]  /*a650*/  @!P0 NANOSLEEP.SYNCS 0x989680 ;  /* 0x009896800000895d */ /* 0x008fea0003900000 */
[----:B------:R-:W3:Y:S02]  /*a660*/  @!P0 SYNCS.PHASECHK.TRANS64 P0, [R5+URZ], R0 ;  /* 0x00000000050085a7 */ /* 0x000ee4000800007f */
[----:B---3--:R-:W-:Y:S05]  /*a670*/  @!P0 BRA `(.L_x_25) ;  /* 0xfffffffc00ec8947 */ /* 0x008fea000383ffff */
[----:B------:R-:W-:Y:S05]  /*a680*/  BRA `(.L_x_24) ;  /* 0xffffff7400987947 */ /* 0x000fea000383ffff */
.L_x_31:
[----:B--2---:R-:W-:-:S04]  /*a690*/  IMAD.U32 R6, RZ, RZ, UR8 ;  /* 0x00000008ff067e24 */ /* 0x004fc8000f8e00ff */
[----:B------:R2:W3:Y:S03]  /*a6a0*/  SYNCS.PHASECHK.TRANS64.TRYWAIT P0, [R6+URZ], R5 ;  /* 0x00000005060075a7 */ /* 0x0004e6000800017f */
[----:B---3--:R-:W-:Y:S05]  /*a6b0*/  @!P0 NANOSLEEP.SYNCS 0x989680 ;  /* 0x009896800000895d */ /* 0x008fea0003900000 */
[----:B------:R-:W3:Y:S02]  /*a6c0*/  @!P0 SYNCS.PHASECHK.TRANS64 P0, [R6+URZ], R5 ;  /* 0x00000005060085a7 */ /* 0x000ee4000800007f */
[----:B---3--:R-:W-:Y:S05]  /*a6d0*/  @!P0 BRA `(.L_x_31) ;  /* 0xfffffffc00ec8947 */ /* 0x008fea000383ffff */
[----:B------:R-:W-:Y:S05]  /*a6e0*/  BRA `(.L_x_30) ;  /* 0xffffff7c001c7947 */ /* 0x000fea000383ffff */
.L_x_57:
[----:B-1----:R1:W2:Y:S02]  /*a6f0*/  SYNCS.PHASECHK.TRANS64.TRYWAIT P2, [R13+URZ+0x110], R0 ;  /* 0x000110000d0075a7 */ /* 0x0022a4000804017f */
[----:B--2---:R-:W-:Y:S05]  /*a700*/  @!P2 NANOSLEEP.SYNCS 0x989680 ;  /* 0x009896800000a95d */ /* 0x004fea0003900000 */
[----:B------:R-:W2:Y:S02]  /*a710*/  @!P2 SYNCS.PHASECHK.TRANS64 P2, [R13+URZ+0x110], R0 ;  /* 0x000110000d00a5a7 */ /* 0x000ea4000804007f */
[----:B--2---:R-:W-:Y:S05]  /*a720*/  @!P2 BRA `(.L_x_57) ;  /* 0xfffffffc00f0a947 */ /* 0x004fea000383ffff */
[----:B------:R-:W-:Y:S05]  /*a730*/  BRA `(.L_x_243) ;  /* 0xffffff8c00387947 */ /* 0x000fea000383ffff */
.L_x_116:
[----:B-1----:R1:W2:Y:S02]  /*a740*/  SYNCS.PHASECHK.TRANS64.TRYWAIT P0, [R12+URZ+0x110], R9 ;  /* 0x000110090c0075a7 */ /* 0x0022a4000800017f */
[----:B--2---:R-:W-:Y:S05]  /*a750*/  @!P0 NANOSLEEP.SYNCS 0x989680 ;  /* 0x009896800000895d */ /* 0x004fea0003900000 */
[----:B------:R-:W2:Y:S02]  /*a760*/  @!P0 SYNCS.PHASECHK.TRANS64 P0, [R12+URZ+0x110], R9 ;  /* 0x000110090c0085a7 */ /* 0x000ea4000800007f */
[----:B--2---:R-:W-:Y:S05]  /*a770*/  @!P0 BRA `(.L_x_116) ;  /* 0xfffffffc00f08947 */ /* 0x004fea000383ffff */
[----:B------:R-:W-:Y:S05]  /*a780*/  BRA `(.L_x_244) ;  /* 0xffffffac00487947 */ /* 0x000fea000383ffff */
.L_x_180:
[----:B-1----:R-:W-:-:S04]  /*a790*/  MOV R4, UR4 ;  /* 0x0000000400047c02 */ /* 0x002fc80008000f00 */
[----:B------:R1:W2:Y:S03]  /*a7a0*/  SYNCS.PHASECHK.TRANS64.TRYWAIT P0, [R4+URZ+0x138], R3 ;  /* 0x00013803040075a7 */ /* 0x0002a6000800017f */
[----:B--2---:R-:W-:Y:S05]  /*a7b0*/  @!P0 NANOSLEEP.SYNCS 0x989680 ;  /* 0x009896800000895d */ /* 0x004fea0003900000 */
[----:B------:R-:W2:Y:S02]  /*a7c0*/  @!P0 SYNCS.PHASECHK.TRANS64 P0, [R4+URZ+0x138], R3 ;  /* 0x00013803040085a7 */ /* 0x000ea4000800007f */
[----:B--2---:R-:W-:Y:S05]  /*a7d0*/  @!P0 BRA `(.L_x_180) ;  /* 0xfffffffc00ec8947 */ /* 0x004fea000383ffff */
[----:B------:R-:W-:Y:S05]  /*a7e0*/  BRA `(.L_x_179) ;  /* 0xffffffd800307947 */ /* 0x000fea000383ffff */
.L_x_189:
[----:B-1----:R-:W-:-:S04]  /*a7f0*/  IMAD.U32 R5, RZ, RZ, UR5 ;  /* 0x00000005ff057e24 */ /* 0x002fc8000f8e00ff */
[----:B------:R1:W2:Y:S03]  /*a800*/  SYNCS.PHASECHK.TRANS64.TRYWAIT P1, [R5+URZ+0x120], R4 ;  /* 0x00012004050075a7 */ /* 0x0002a6000802017f */
[----:B--2---:R-:W-:Y:S05]  /*a810*/  @!P1 NANOSLEEP.SYNCS 0x989680 ;  /* 0x009896800000995d */ /* 0x004fea0003900000 */
[----:B------:R-:W2:Y:S02]  /*a820*/  @!P1 SYNCS.PHASECHK.TRANS64 P1, [R5+URZ+0x120], R4 ;  /* 0x00012004050095a7 */ /* 0x000ea4000802007f */
[----:B--2---:R-:W-:Y:S05]  /*a830*/  @!P1 BRA `(.L_x_189) ;  /* 0xfffffffc00ec9947 */ /* 0x004fea000383ffff */
[----:B------:R-:W-:Y:S05]  /*a840*/  BRA `(.L_x_245) ;  /* 0xffffffdc001c7947 */ /* 0x000fea000383ffff */
.L_x_195:
[----:B-12---:R-:W-:-:S04]  /*a850*/  MOV R5, UR5 ;  /* 0x0000000500057c02 */ /* 0x006fc80008000f00 */
[----:B------:R1:W2:Y:S03]  /*a860*/  SYNCS.PHASECHK.TRANS64.TRYWAIT P1, [R5+URZ+0x128], R4 ;  /* 0x00012804050075a7 */ /* 0x0002a6000802017f */
[----:B--2---:R-:W-:Y:S05]  /*a870*/  @!P1 NANOSLEEP.SYNCS 0x989680 ;  /* 0x009896800000995d */ /* 0x004fea0003900000 */
[----:B------:R-:W2:Y:S02]  /*a880*/  @!P1 SYNCS.PHASECHK.TRANS64 P1, [R5+URZ+0x128], R4 ;  /* 0x00012804050095a7 */ /* 0x000ea4000802007f */
[----:B--2---:R-:W-:Y:S05]  /*a890*/  @!P1 BRA `(.L_x_195) ;  /* 0xfffffffc00ec9947 */ /* 0x004fea000383ffff */
[----:B------:R-:W-:Y:S05]  /*a8a0*/  BRA `(.L_x_246) ;  /* 0xffffffdc00647947 */ /* 0x000fea000383ffff */
.L_x_207:
[----:B-1----:R1:W3:Y:S02]  /*a8b0*/  SYNCS.PHASECHK.TRANS64.TRYWAIT P0, [R3+URZ+0x120], R0 ;  /* 0x00012000030075a7 */ /* 0x0022e4000800017f */
[----:B---3--:R-:W-:Y:S05]  /*a8c0*/  @!P0 NANOSLEEP.SYNCS 0x989680 ;  /* 0x009896800000895d */ /* 0x008fea0003900000 */
[----:B------:R-:W3:Y:S02]  /*a8d0*/  @!P0 SYNCS.PHASECHK.TRANS64 P0, [R3+URZ+0x120], R0 ;  /* 0x00012000030085a7 */ /* 0x000ee4000800007f */
[----:B---3--:R-:W-:Y:S05]  /*a8e0*/  @!P0 BRA `(.L_x_207) ;  /* 0xfffffffc00f08947 */ /* 0x008fea000383ffff */
[----:B------:R-:W-:Y:S05]  /*a8f0*/  BRA `(.L_x_247) ;  /* 0xffffffe400647947 */ /* 0x000fea000383ffff */
.L_x_211:
[----:B------:R-:W-:Y:S01]  /*a900*/  BSSY B1, `(.L_x_248) ;  /* 0x0000006000017945 */ /* 0x000fe20003800000 */
[----:B------:R-:W-:-:S07]  /*a910*/  IMAD.MOV.U32 R15, RZ, RZ, -0x1 ;  /* 0xffffffffff0f7424 */ /* 0x000fce00078e00ff */
[----:B------:R-:W-:Y:S05]  /*a920*/  WARPSYNC.COLLECTIVE R15, `(.L_x_249) ;  /* 0x000000000f0c7348 */ /* 0x000fea0003c00000 */
[----:B------:R-:W-:Y:S02]  /*a930*/  ELECT P6, UR62, PT ;  /* 0x00000000003e782f */ /* 0x000fe400038c0000 */
[----:B------:R-:W-:Y:S01]  /*a940*/  MOV R14, UR62 ;  /* 0x0000003e000e7c02 */ /* 0x000fe20008000f00 */
[----:B------:R-:W-:Y:S10]  /*a950*/  ENDCOLLECTIVE ;  /* 0x000000000000791b */ /* 0x000ff40003800000 */
.L_x_249:
[----:B------:R-:W-:Y:S05]  /*a960*/  BSYNC B1 ;  /* 0x0000000000017941 */ /* 0x000fea0003800000 */
.L_x_248:
[----:B------:R-:W-:Y:S05]  /*a970*/  BRA `(.L_x_250) ;  /* 0xffffffe400e47947 */ /* 0x000fea000383ffff */
.L_x_214:
[----:B-1----:R1:W2:Y:S02]  /*a980*/  SYNCS.PHASECHK.TRANS64.TRYWAIT P0, [R14+URZ+0x88], R11 ;  /* 0x0000880b0e0075a7 */ /* 0x0022a4000800017f */
[----:B--2---:R-:W-:Y:S05]  /*a990*/  @!P0 NANOSLEEP.SYNCS 0x989680 ;  /* 0x009896800000895d */ /* 0x004fea0003900000 */
[----:B------:R-:W2:Y:S02]  /*a9a0*/  @!P0 SYNCS.PHASECHK.TRANS64 P0, [R14+URZ+0x88], R11 ;  /* 0x0000880b0e0085a7 */ /* 0x000ea4000800007f */
[----:B--2---:R-:W-:Y:S05]  /*a9b0*/  @!P0 BRA `(.L_x_214) ;  /* 0xfffffffc00f08947 */ /* 0x004fea000383ffff */
[----:B------:R-:W-:Y:S05]  /*a9c0*/  BRA `(.L_x_251) ;  /* 0xffffffe8001c7947 */ /* 0x000fea000383ffff */
.L_x_222:
[----:B------:R-:W-:Y:S01]  /*a9d0*/  BSSY B0, `(.L_x_252) ;  /* 0x0000006000007945 */ /* 0x000fe20003800000 */
[----:B------:R-:W-:-:S07]  /*a9e0*/  MOV R15, 0xffffffff ;  /* 0xffffffff000f7802 */ /* 0x000fce0000000f00 */
[----:B------:R-:W-:Y:S05]  /*a9f0*/  WARPSYNC.COLLECTIVE R15, `(.L_x_253) ;  /* 0x000000000f0c7348 */ /* 0x000fea0003c00000 */
[----:B------:R-:W-:Y:S02]  /*aa00*/  ELECT P6, UR62, PT ;  /* 0x00000000003e782f */ /* 0x000fe400038c0000 */
[----:B------:R-:W-:Y:S01]  /*aa10*/  MOV R14, UR62 ;  /* 0x0000003e000e7c02 */ /* 0x000fe20008000f00 */
[----:B------:R-:W-:Y:S10]  /*aa20*/  ENDCOLLECTIVE ;  /* 0x000000000000791b */ /* 0x000ff40003800000 */
.L_x_253:
[----:B------:R-:W-:Y:S05]  /*aa30*/  BSYNC B0 ;  /* 0x0000000000007941 */ /* 0x000fea0003800000 */
.L_x_252:
[----:B------:R-:W-:Y:S05]  /*aa40*/  BRA `(.L_x_254) ;  /* 0xfffffff000707947 */ /* 0x000fea000383ffff */
.L_x_226:
[----:B-1----:R1:W2:Y:S02]  /*aa50*/  SYNCS.PHASECHK.TRANS64.TRYWAIT P0, [R7+URZ], R2 ;  /* 0x00000002070075a7 */ /* 0x0022a4000800017f */
[----:B--2---:R-:W-:Y:S05]  /*aa60*/  @!P0 NANOSLEEP.SYNCS 0x989680 ;  /* 0x009896800000895d */ /* 0x004fea0003900000 */
[----:B------:R-:W2:Y:S02]  /*aa70*/  @!P0 SYNCS.PHASECHK.TRANS64 P0, [R7+URZ], R2 ;  /* 0x00000002070085a7 */ /* 0x000ea4000800007f */
[----:B--2---:R-:W-:Y:S05]  /*aa80*/  @!P0 BRA `(.L_x_226) ;  /* 0xfffffffc00f08947 */ /* 0x004fea000383ffff */
[----:B------:R-:W-:Y:S05]  /*aa90*/  BRA `(.L_x_255) ;  /* 0xfffffff000b07947 */ /* 0x000fea000383ffff */
.L_x_227:
[----:B-1----:R1:W2:Y:S02]  /*aaa0*/  SYNCS.PHASECHK.TRANS64.TRYWAIT P0, [R9+URZ], R4 ;  /* 0x00000004090075a7 */ /* 0x0022a4000800017f */
[----:B--2---:R-:W-:Y:S05]  /*aab0*/  @!P0 NANOSLEEP.SYNCS 0x989680 ;  /* 0x009896800000895d */ /* 0x004fea0003900000 */
[----:B------:R-:W2:Y:S02]  /*aac0*/  @!P0 SYNCS.PHASECHK.TRANS64 P0, [R9+URZ], R4 ;  /* 0x00000004090085a7 */ /* 0x000ea4000800007f */
[----:B--2---:R-:W-:Y:S05]  /*aad0*/  @!P0 BRA `(.L_x_227) ;  /* 0xfffffffc00f08947 */ /* 0x004fea000383ffff */
[----:B------:R-:W-:Y:S05]  /*aae0*/  BRA `(.L_x_256) ;  /* 0xfffffff000c07947 */ /* 0x000fea000383ffff */
.L_x_228:
[----:B-1----:R1:W2:Y:S02]  /*aaf0*/  SYNCS.PHASECHK.TRANS64.TRYWAIT P0, [R6+URZ], R5 ;  /* 0x00000005060075a7 */ /* 0x0022a4000800017f */
[----:B--2---:R-:W-:Y:S05]  /*ab00*/  @!P0 NANOSLEEP.SYNCS 0x989680 ;  /* 0x009896800000895d */ /* 0x004fea0003900000 */
[----:B------:R-:W2:Y:S02]  /*ab10*/  @!P0 SYNCS.PHASECHK.TRANS64 P0, [R6+URZ], R5 ;  /* 0x00000005060085a7 */ /* 0x000ea4000800007f */
[----:B--2---:R-:W-:Y:S05]  /*ab20*/  @!P0 BRA `(.L_x_228) ;  /* 0xfffffffc00f08947 */ /* 0x004fea000383ffff */
[----:B------:R-:W-:Y:S05]  /*ab30*/  BRA `(.L_x_257) ;  /* 0xfffffff000d07947 */ /* 0x000fea000383ffff */
.L_x_229:
[----:B-1----:R1:W2:Y:S02]  /*ab40*/  SYNCS.PHASECHK.TRANS64.TRYWAIT P0, [R9+URZ], R4 ;  /* 0x00000004090075a7 */ /* 0x0022a4000800017f */
[----:B--2---:R-:W-:Y:S05]  /*ab50*/  @!P0 NANOSLEEP.SYNCS 0x989680 ;  /* 0x009896800000895d */ /* 0x004fea0003900000 */
[----:B------:R-:W2:Y:S02]  /*ab60*/  @!P0 SYNCS.PHASECHK.TRANS64 P0, [R9+URZ], R4 ;  /* 0x00000004090085a7 */ /* 0x000ea4000800007f */
[----:B--2---:R-:W-:Y:S05]  /*ab70*/  @!P0 BRA `(.L_x_229) ;  /* 0xfffffffc00f08947 */ /* 0x004fea000383ffff */
[----:B------:R-:W-:Y:S05]  /*ab80*/  BRA `(.L_x_258) ;  /* 0xfffffff000e07947 */ /* 0x000fea000383ffff */
.L_x_230:
[----:B-1----:R1:W2:Y:S02]  /*ab90*/  SYNCS.PHASECHK.TRANS64.TRYWAIT P0, [R6+URZ], R5 ;  /* 0x00000005060075a7 */ /* 0x0022a4000800017f */
[----:B--2---:R-:W-:Y:S05]  /*aba0*/  @!P0 NANOSLEEP.SYNCS 0x989680 ;  /* 0x009896800000895d */ /* 0x004fea0003900000 */
[----:B------:R-:W2:Y:S02]  /*abb0*/  @!P0 SYNCS.PHASECHK.TRANS64 P0, [R6+URZ], R5 ;  /* 0x00000005060085a7 */ /* 0x000ea4000800007f */
[----:B--2---:R-:W-:Y:S05]  /*abc0*/  @!P0 BRA `(.L_x_230) ;  /* 0xfffffffc00f08947 */ /* 0x004fea000383ffff */
[----:B------:R-:W-:Y:S05]  /*abd0*/  BRA `(.L_x_259) ;  /* 0xfffffff000f07947 */ /* 0x000fea000383ffff */
.L_x_231:
[----:B-1----:R1:W2:Y:S02]  /*abe0*/  SYNCS.PHASECHK.TRANS64.TRYWAIT P0, [R9+URZ], R4 ;  /* 0x00000004090075a7 */ /* 0x0022a4000800017f */
[----:B--2---:R-:W-:Y:S05]  /*abf0*/  @!P0 NANOSLEEP.SYNCS 0x989680 ;  /* 0x009896800000895d */ /* 0x004fea0003900000 */
[----:B------:R-:W2:Y:S02]  /*ac00*/  @!P0 SYNCS.PHASECHK.TRANS64 P0, [R9+URZ], R4 ;  /* 0x00000004090085a7 */ /* 0x000ea4000800007f */
[----:B--2---:R-:W-:Y:S05]  /*ac10*/  @!P0 BRA `(.L_x_231) ;  /* 0xfffffffc00f08947 */ /* 0x004fea000383ffff */
[----:B------:R-:W-:Y:S05]  /*ac20*/  BRA `(.L_x_260) ;  /* 0xfffffff400007947 */ /* 0x000fea000383ffff */
.L_x_232:
[----:B-1----:R1:W2:Y:S02]  /*ac30*/  SYNCS.PHASECHK.TRANS64.TRYWAIT P0, [R6+URZ], R5 ;  /* 0x00000005060075a7 */ /* 0x0022a4000800017f */
[----:B--2---:R-:W-:Y:S05]  /*ac40*/  @!P0 NANOSLEEP.SYNCS 0x989680 ;  /* 0x009896800000895d */ /* 0x004fea0003900000 */
[----:B------:R-:W2:Y:S02]  /*ac50*/  @!P0 SYNCS.PHASECHK.TRANS64 P0, [R6+URZ], R5 ;  /* 0x00000005060085a7 */ /* 0x000ea4000800007f */
[----:B--2---:R-:W-:Y:S05]  /*ac60*/  @!P0 BRA `(.L_x_232) ;  /* 0xfffffffc00f08947 */ /* 0x004fea000383ffff */
[----:B------:R-:W-:Y:S05]  /*ac70*/  BRA `(.L_x_261) ;  /* 0xfffffff400107947 */ /* 0x000fea000383ffff */
.L_x_233:
[----:B-1----:R1:W2:Y:S02]  /*ac80*/  SYNCS.PHASECHK.TRANS64.TRYWAIT P0, [R9+URZ], R4 ;  /* 0x00000004090075a7 */ /* 0x0022a4000800017f */
[----:B--2---:R-:W-:Y:S05]  /*ac90*/  @!P0 NANOSLEEP.SYNCS 0x989680 ;  /* 0x009896800000895d */ /* 0x004fea0003900000 */
[----:B------:R-:W2:Y:S02]  /*aca0*/  @!P0 SYNCS.PHASECHK.TRANS64 P0, [R9+URZ], R4 ;  /* 0x00000004090085a7 */ /* 0x000ea4000800007f */
[----:B--2---:R-:W-:Y:S05]  /*acb0*/  @!P0 BRA `(.L_x_233) ;  /* 0xfffffffc00f08947 */ /* 0x004fea000383ffff */
[----:B------:R-:W-:Y:S05]  /*acc0*/  BRA `(.L_x_262) ;  /* 0xfffffff400207947 */ /* 0x000fea000383ffff */
.L_x_234:
[----:B-1----:R1:W2:Y:S02]  /*acd0*/  SYNCS.PHASECHK.TRANS64.TRYWAIT P0, [R6+URZ], R5 ;  /* 0x00000005060075a7 */ /* 0x0022a4000800017f */
[----:B--2---:R-:W-:Y:S05]  /*ace0*/  @!P0 NANOSLEEP.SYNCS 0x989680 ;  /* 0x009896800000895d */ /* 0x004fea0003900000 */
[----:B------:R-:W2:Y:S02]  /*acf0*/  @!P0 SYNCS.PHASECHK.TRANS64 P0, [R6+URZ], R5 ;  /* 0x00000005060085a7 */ /* 0x000ea4000800007f */
[----:B--2---:R-:W-:Y:S05]  /*ad00*/  @!P0 BRA `(.L_x_234) ;  /* 0xfffffffc00f08947 */ /* 0x004fea000383ffff */
[----:B------:R-:W-:Y:S05]  /*ad10*/  BRA `(.L_x_263) ;  /* 0xfffffff400307947 */ /* 0x000fea000383ffff */
.L_x_235:
[----:B-1----:R1:W2:Y:S02]  /*ad20*/  SYNCS.PHASECHK.TRANS64.TRYWAIT P0, [R9+URZ], R4 ;  /* 0x00000004090075a7 */ /* 0x0022a4000800017f */
[----:B--2---:R-:W-:Y:S05]  /*ad30*/  @!P0 NANOSLEEP.SYNCS 0x989680 ;  /* 0x009896800000895d */ /* 0x004fea0003900000 */
[----:B------:R-:W2:Y:S02]  /*ad40*/  @!P0 SYNCS.PHASECHK.TRANS64 P0, [R9+URZ], R4 ;  /* 0x00000004090085a7 */ /* 0x000ea4000800007f */
[----:B--2---:R-:W-:Y:S05]  /*ad50*/  @!P0 BRA `(.L_x_235) ;  /* 0xfffffffc00f08947 */ /* 0x004fea000383ffff */
[----:B------:R-:W-:Y:S05]  /*ad60*/  BRA `(.L_x_264) ;  /* 0xfffffff400407947 */ /* 0x000fea000383ffff */
.L_x_236:
[----:B-1----:R1:W2:Y:S02]  /*ad70*/  SYNCS.PHASECHK.TRANS64.TRYWAIT P0, [R6+URZ], R5 ;  /* 0x00000005060075a7 */ /* 0x0022a4000800017f */
[----:B--2---:R-:W-:Y:S05]  /*ad80*/  @!P0 NANOSLEEP.SYNCS 0x989680 ;  /* 0x009896800000895d */ /* 0x004fea0003900000 */
[----:B------:R-:W2:Y:S02]  /*ad90*/  @!P0 SYNCS.PHASECHK.TRANS64 P0, [R6+URZ], R5 ;  /* 0x00000005060085a7 */ /* 0x000ea4000800007f */
[----:B--2---:R-:W-:Y:S05]  /*ada0*/  @!P0 BRA `(.L_x_236) ;  /* 0xfffffffc00f08947 */ /* 0x004fea000383ffff */
[----:B------:R-:W-:Y:S05]  /*adb0*/  BRA `(.L_x_265) ;  /* 0xfffffff400507947 */ /* 0x000fea000383ffff */
.L_x_237:
[----:B-1----:R1:W2:Y:S02]  /*adc0*/  SYNCS.PHASECHK.TRANS64.TRYWAIT P0, [R9+URZ], R4 ;  /* 0x00000004090075a7 */ /* 0x0022a4000800017f */
[----:B--2---:R-:W-:Y:S05]  /*add0*/  @!P0 NANOSLEEP.SYNCS 0x989680 ;  /* 0x009896800000895d */ /* 0x004fea0003900000 */
[----:B------:R-:W2:Y:S02]  /*ade0*/  @!P0 SYNCS.PHASECHK.TRANS64 P0, [R9+URZ], R4 ;  /* 0x00000004090085a7 */ /* 0x000ea4000800007f */
[----:B--2---:R-:W-:Y:S05]  /*adf0*/  @!P0 BRA `(.L_x_237) ;  /* 0xfffffffc00f08947 */ /* 0x004fea000383ffff */
[----:B------:R-:W-:Y:S05]  /*ae00*/  BRA `(.L_x_266) ;  /* 0xfffffff400607947 */ /* 0x000fea000383ffff */
.L_x_238:
[----:B-1----:R1:W2:Y:S02]  /*ae10*/  SYNCS.PHASECHK.TRANS64.TRYWAIT P0, [R6+URZ], R5 ;  /* 0x00000005060075a7 */ /* 0x0022a4000800017f */
[----:B--2---:R-:W-:Y:S05]  /*ae20*/  @!P0 NANOSLEEP.SYNCS 0x989680 ;  /* 0x009896800000895d */ /* 0x004fea0003900000 */
[----:B------:R-:W2:Y:S02]  /*ae30*/  @!P0 SYNCS.PHASECHK.TRANS64 P0, [R6+URZ], R5 ;  /* 0x00000005060085a7 */ /* 0x000ea4000800007f */
[----:B--2---:R-:W-:Y:S05]  /*ae40*/  @!P0 BRA `(.L_x_238) ;  /* 0xfffffffc00f08947 */ /* 0x004fea000383ffff */
[----:B------:R-:W-:Y:S05]  /*ae50*/  BRA `(.L_x_267) ;  /* 0xfffffff400707947 */ /* 0x000fea000383ffff */
.L_x_239:
[----:B-1----:R1:W2:Y:S02]  /*ae60*/  SYNCS.PHASECHK.TRANS64.TRYWAIT P0, [R9+URZ], R4 ;  /* 0x00000004090075a7 */ /* 0x0022a4000800017f */
[----:B--2---:R-:W-:Y:S05]  /*ae70*/  @!P0 NANOSLEEP.SYNCS 0x989680 ;  /* 0x009896800000895d */ /* 0x004fea0003900000 */
[----:B------:R-:W2:Y:S02]  /*ae80*/  @!P0 SYNCS.PHASECHK.TRANS64 P0, [R9+URZ], R4 ;  /* 0x00000004090085a7 */ /* 0x000ea4000800007f */
[----:B--2---:R-:W-:Y:S05]  /*ae90*/  @!P0 BRA `(.L_x_239) ;  /* 0xfffffffc00f08947 */ /* 0x004fea000383ffff */
[----:B------:R-:W-:Y:S05]  /*aea0*/  BRA `(.L_x_268) ;  /* 0xfffffff400807947 */ /* 0x000fea000383ffff */
.L_x_240:
[----:B-1----:R1:W2:Y:S02]  /*aeb0*/  SYNCS.PHASECHK.TRANS64.TRYWAIT P0, [R6+URZ], R5 ;  /* 0x00000005060075a7 */ /* 0x0022a4000800017f */
[----:B--2---:R-:W-:Y:S05]  /*aec0*/  @!P0 NANOSLEEP.SYNCS 0x989680 ;  /* 0x009896800000895d */ /* 0x004fea0003900000 */
[----:B------:R-:W2:Y:S02]  /*aed0*/  @!P0 SYNCS.PHASECHK.TRANS64 P0, [R6+URZ], R5 ;  /* 0x00000005060085a7 */ /* 0x000ea4000800007f */
[----:B--2---:R-:W-:Y:S05]  /*aee0*/  @!P0 BRA `(.L_x_240) ;  /* 0xfffffffc00f08947 */ /* 0x004fea000383ffff */
[----:B------:R-:W-:Y:S05]  /*aef0*/  BRA `(.L_x_269) ;  /* 0xfffffff400907947 */ /* 0x000fea000383ffff */
.L_x_241:
[----:B--2---:R2:W3:Y:S02]  /*af00*/  SYNCS.PHASECHK.TRANS64.TRYWAIT P0, [R9+URZ], R4 ;  /* 0x00000004090075a7 */ /* 0x0044e4000800017f */
[----:B---3--:R-:W-:Y:S05]  /*af10*/  @!P0 NANOSLEEP.SYNCS 0x989680 ;  /* 0x009896800000895d */ /* 0x008fea0003900000 */
[----:B------:R-:W3:Y:S02]  /*af20*/  @!P0 SYNCS.PHASECHK.TRANS64 P0, [R9+URZ], R4 ;  /* 0x00000004090085a7 */ /* 0x000ee4000800007f */
[----:B---3--:R-:W-:Y:S05]  /*af30*/  @!P0 BRA `(.L_x_241) ;  /* 0xfffffffc00f08947 */ /* 0x008fea000383ffff */
[----:B------:R-:W-:Y:S05]  /*af40*/  BRA `(.L_x_270) ;  /* 0xfffffff400987947 */ /* 0x000fea000383ffff */
        .weak           $__internal_0_$__cuda_sm20_rcp_rn_f32_slowpath
        .type           $__internal_0_$__cuda_sm20_rcp_rn_f32_slowpath,@function
        .size           $__internal_0_$__cuda_sm20_rcp_rn_f32_slowpath,(.L_x_276 - $__internal_0_$__cuda_sm20_rcp_rn_f32_slowpath)
$__internal_0_$__cuda_sm20_rcp_rn_f32_slowpath:
[----:B------:R-:W-:Y:S01]  /*af50*/  IMAD.SHL.U32 R0, R3, 0x2, RZ ;  /* 0x0000000203007824 */ /* 0x000fe200078e00ff */
[----:B------:R-:W-:Y:S04]  /*af60*/  BSSY B0, `(.L_x_271) ;  /* 0x0000030000007945 */ /* 0x000fe80003800000 */
[----:B------:R-:W-:-:S04]  /*af70*/  SHF.R.U32.HI R43, RZ, 0x18, R0 ;  /* 0x00000018ff2b7819 */ /* 0x000fc80000011600 */
[----:B------:R-:W-:-:S13]  /*af80*/  ISETP.NE.U32.AND P2, PT, R43, RZ, PT ;  /* 0x000000ff2b00720c */ /* 0x000fda0003f45070 */
[----:B------:R-:W-:Y:S05]  /*af90*/  @P2 BRA `(.L_x_272) ;  /* 0x0000000000282947 */ /* 0x000fea0003800000 */
[----:B------:R-:W-:-:S04]  /*afa0*/  SHF.L.U32 R0, R3, 0x1, RZ ;  /* 0x0000000103007819 */ /* 0x000fc800000006ff */
[----:B------:R-:W-:-:S13]  /*afb0*/  ISETP.NE.AND P2, PT, R0, RZ, PT ;  /* 0x000000ff0000720c */ /* 0x000fda0003f45270 */
[----:B------:R-:W-:Y:S01]  /*afc0*/  @P2 FFMA R11, R3, 1.84467440737095516160e+19, RZ ;  /* 0x5f800000030b2823 */ /* 0x000fe200000000ff */
[----:B------:R-:W-:Y:S08]  /*afd0*/  @!P2 MUFU.RCP R10, R3 ;  /* 0x00000003000aa308 */ /* 0x000ff00000001000 */
[----:B------:R-:W1:Y:S02]  /*afe0*/  @P2 MUFU.RCP R0, R11 ;  /* 0x0000000b00002308 */ /* 0x000e640000001000 */
[----:B-1----:R-:W-:-:S04]  /*aff0*/  @P2 FFMA R31, R11, R0, -1 ;  /* 0xbf8000000b1f2423 */ /* 0x002fc80000000000 */
[----:B------:R-:W-:-:S04]  /*b000*/  @P2 FADD.FTZ R31, -R31, -RZ ;  /* 0x800000ff1f1f2221 */ /* 0x000fc80000010100 */
[----:B------:R-:W-:-:S04]  /*b010*/  @P2 FFMA R0, R0, R31, R0 ;  /* 0x0000001f00002223 */ /* 0x000fc80000000000 */
[----:B------:R-:W-:Y:S01]  /*b020*/  @P2 FFMA R10, R0, 1.84467440737095516160e+19, RZ ;  /* 0x5f800000000a2823 */ /* 0x000fe200000000ff */
[----:B------:R-:W-:Y:S06]  /*b030*/  BRA `(.L_x_273) ;  /* 0x0000000000887947 */ /* 0x000fec0003800000 */
.L_x_272:
[----:B------:R-:W-:-:S05]  /*b040*/  VIADD R44, R43, 0xffffff03 ;  /* 0xffffff032b2c7836 */ /* 0x000fca0000000000 */
[----:B------:R-:W-:-:S13]  /*b050*/  ISETP.GT.U32.AND P2, PT, R44, 0x1, PT ;  /* 0x000000012c00780c */ /* 0x000fda0003f44070 */
[----:B------:R-:W-:Y:S05]  /*b060*/  @P2 BRA `(.L_x_274) ;  /* 0x0000000000782947 */ /* 0x000fea0003800000 */
[----:B------:R-:W-:Y:S02]  /*b070*/  LOP3.LUT R0, R3, 0x7fffff, RZ, 0xc0, !PT ;  /* 0x007fffff03007812 */ /* 0x000fe400078ec0ff */
[----:B------:R-:W-:Y:S02]  /*b080*/  MOV R33, 0x3 ;  /* 0x0000000300217802 */ /* 0x000fe40000000f00 */
[----:B------:R-:W-:Y:S02]  /*b090*/  LOP3.LUT R0, R0, 0x3f800000, RZ, 0xfc, !PT ;  /* 0x3f80000000007812 */ /* 0x000fe400078efcff */
[----:B------:R-:W-:Y:S02]  /*b0a0*/  SHF.L.U32 R33, R33, R44, RZ ;  /* 0x0000002c21217219 */ /* 0x000fe400000006ff */
[----:B------:R-:W1:Y:S02]  /*b0b0*/  MUFU.RCP R11, R0 ;  /* 0x00000000000b7308 */ /* 0x000e640000001000 */
[----:B-1----:R-:W-:-:S04]  /*b0c0*/  FFMA R10, R0, R11, -1 ;  /* 0xbf800000000a7423 */ /* 0x002fc8000000000b */
[----:B------:R-:W-:-:S04]  /*b0d0*/  FADD.FTZ R10, -R10, -RZ ;  /* 0x800000ff0a0a7221 */ /* 0x000fc80000010100 */
[CCC-:B------:R-:W-:Y:S01]  /*b0e0*/  FFMA.RM R31, R11.reuse, R10.reuse, R11.reuse ;  /* 0x0000000a0b1f7223 */ /* 0x1c0fe2000000400b */
[----:B------:R-:W-:-:S04]  /*b0f0*/  FFMA.RP R32, R11, R10, R11 ;  /* 0x0000000a0b207223 */ /* 0x000fc8000000800b */
[C---:B------:R-:W-:Y:S02]  /*b100*/  LOP3.LUT R10, R31.reuse, 0x7fffff, RZ, 0xc0, !PT ;  /* 0x007fffff1f0a7812 */ /* 0x040fe400078ec0ff */
[----:B------:R-:W-:Y:S02]  /*b110*/  FSETP.NEU.FTZ.AND P2, PT, R31, R32, PT ;  /* 0x000000201f00720b */ /* 0x000fe40003f5d000 */
[----:B------:R-:W-:Y:S02]  /*b120*/  LOP3.LUT R10, R10, 0x800000, RZ, 0xfc, !PT ;  /* 0x008000000a0a7812 */ /* 0x000fe400078efcff */
[----:B------:R-:W-:Y:S02]  /*b130*/  SEL R11, RZ, 0xffffffff, !P2 ;  /* 0xffffffffff0b7807 */ /* 0x000fe40005000000 */
[----:B------:R-:W-:-:S03]  /*b140*/  LOP3.LUT R33, R33, R10, RZ, 0xc0, !PT ;  /* 0x0000000a21217212 */ /* 0x000fc600078ec0ff */
[----:B------:R-:W-:Y:S01]  /*b150*/  IMAD.MOV R11, RZ, RZ, -R11 ;  /* 0x000000ffff0b7224 */ /* 0x000fe200078e0a0b */
[----:B------:R-:W-:-:S04]  /*b160*/  SHF.R.U32.HI R33, RZ, R44, R33 ;  /* 0x0000002cff217219 */ /* 0x000fc80000011621 */
[--C-:B------:R-:W-:Y:S01]  /*b170*/  LOP3.LUT P3, RZ, R11, R44, R10.reuse, 0xf8, !PT ;  /* 0x0000002c0bff7212 */ /* 0x100fe2000786f80a */
[----:B------:R-:W-:Y:S01]  /*b180*/  VIADD R11, R43, 0xffffff04 ;  /* 0xffffff042b0b7836 */ /* 0x000fe20000000000 */
[C---:B------:R-:W-:Y:S02]  /*b190*/  LOP3.LUT P2, RZ, R33.reuse, 0x1, RZ, 0xc0, !PT ;  /* 0x0000000121ff7812 */ /* 0x040fe4000784c0ff */
[----:B------:R-:W-:Y:S02]  /*b1a0*/  LOP3.LUT P4, RZ, R33, 0x2, RZ, 0xc0, !PT ;  /* 0x0000000221ff7812 */ /* 0x000fe4000788c0ff */
[----:B------:R-:W-:Y:S02]  /*b1b0*/  SHF.R.U32.HI R10, RZ, R11, R10 ;  /* 0x0000000bff0a7219 */ /* 0x000fe4000001160a */
[----:B------:R-:W-:Y:S02]  /*b1c0*/  PLOP3.LUT P2, PT, P2, P3, P4, 0xe0, 0x0 ;  /* 0x000000000000781c */ /* 0x000fe40001747c40 */
[----:B------:R-:W-:-:S02]  /*b1d0*/  LOP3.LUT P3, RZ, R3, 0x7fffff, RZ, 0xc0, !PT ;  /* 0x007fffff03ff7812 */ /* 0x000fc4000786c0ff */
[----:B------:R-:W-:-:S04]  /*b1e0*/  SEL R0, RZ, 0x1, !P2 ;  /* 0x00000001ff007807 */ /* 0x000fc80005000000 */
[----:B------:R-:W-:-:S04]  /*b1f0*/  IADD3 R0, -R0, RZ, RZ ;  /* 0x000000ff00007210 */ /* 0x000fc80007ffe1ff */
[----:B------:R-:W-:-:S13]  /*b200*/  ISETP.GE.AND P2, PT, R0, RZ, PT ;  /* 0x000000ff0000720c */ /* 0x000fda0003f46270 */
[----:B------:R-:W-:-:S05]  /*b210*/  @!P2 IADD3 R10, R10, 0x1, RZ ;  /* 0x000000010a0aa810 */ /* 0x000fca0007ffe0ff */
[----:B------:R-:W-:-:S05]  /*b220*/  @!P3 IMAD.SHL.U32 R10, R10, 0x2, RZ ;  /* 0x000000020a0ab824 */ /* 0x000fca00078e00ff */
[----:B------:R-:W-:Y:S01]  /*b230*/  LOP3.LUT R10, R10, 0x80000000, R3, 0xf8, !PT ;  /* 0x800000000a0a7812 */ /* 0x000fe200078ef803 */
[----:B------:R-:W-:Y:S06]  /*b240*/  BRA `(.L_x_273) ;  /* 0x0000000000047947 */ /* 0x000fec0003800000 */
.L_x_274:
[----:B------:R1:W2:Y:S02]  /*b250*/  MUFU.RCP R10, R3 ;  /* 0x00000003000a7308 */ /* 0x0002a40000001000 */
.L_x_273:
[----:B------:R-:W-:Y:S05]  /*b260*/  BSYNC B0 ;  /* 0x0000000000007941 */ /* 0x000fea0003800000 */
.L_x_271:
[----:B--2---:R-:W-:Y:S01]  /*b270*/  MOV R0, R10 ;  /* 0x0000000a00007202 */ /* 0x004fe20000000f00 */
[----:B------:R-:W-:Y:S01]  /*b280*/  IMAD.MOV.U32 R10, RZ, RZ, R34 ;  /* 0x000000ffff0a7224 */ /* 0x000fe200078e0022 */
[----:B------:R-:W-:-:S04]  /*b290*/  MOV R11, 0x0 ;  /* 0x00000000000b7802 */ /* 0x000fc80000000f00 */
[----:B-1----:R-:W-:Y:S05]  /*b2a0*/  RET.REL.NODEC R10 `(_ZN7cutlass13device_kernelINS_4gemm6kernel13GemmUniversalIN4cute5tupleIJiiiiEEENS1_10collective13CollectiveMmaINS1_37MainloopSm90TmaGmmaWarpSpecializedFP8ILi17ENS5_IJNS4_1CILi2EEENSA_ILi1EEESC_EEENS1_35KernelTmaWarpSpecializedCooperativeEEENS5_IJNSA_ILi128EEENSA_ILi64EEESH_EEENS_12float_e4m3_tENS5_IJlSC_lEEESJ_SK_NS4_8TiledMMAINS4_8MMA_AtomIJNS4_4SM904GMMA30MMA_64x64x32_F32E4M3E4M3_SS_TNILNSO_7ScaleInE1ELSQ_1EEEEEENS4_6LayoutISD_NS5_IJSC_NSA_ILi0EEESU_EEEEENS5_IJNS4_10UnderscoreESX_SX_EEEEENS4_13SM90_TMA_LOADENS4_14ComposedLayoutINS4_7SwizzleILi2ELi4ELi3EEENS4_18smem_ptr_flag_bitsILi8EEENST_INS5_IJNSA_ILi8EEESH_EEENS5_IJSH_SC_EEEEEEEvNS4_8identityENS4_23SM90_TMA_LOAD_MULTICASTES1A_vS1B_EENS_8epilogue10collective18CollectiveEpilogueINS1E_22Sm90TmaWarpSpecializedILi2ELi2ELi16ELb0ELb0EEEJSI_NS5_IJSG_NSA_ILi32EEEEEESJ_SK_SJ_SK_NS1E_6fusion15FusionCallbacksIS1I_NS1L_13LinCombEltActINS1E_6thread7SigmoidESJ_fSJ_fLNS_15FloatRoundStyleE2EEESI_S1K_JEEES10_NS11_INS12_ILi1ELi4ELi3EEES15_NST_INS5_IJS16_S1J_EEENS5_IJS1J_SC_EEEEEEENS4_39AutoVectorizingCopyWithAssumedAlignmentILi128EEENS4_14SM90_TMA_STOREES1X_S1Z_NS4_9Copy_AtomIJNS4_17SM90_U32x4_STSM_NENS_6half_tEEEEvEEEvvEEEEvNT_6ParamsE) ;  /* 0xffffff4c0a547950 */ /* 0x002fea0003c3ffff */
.L_x_275:
[----:B------:R-:W-:-:S00]  /*b2b0*/  BRA `(.L_x_275) ;  /* 0xfffffffc00fc7947 */ /* 0x000fc0000383ffff */
[----:B------:R-:W-:-:S00]  /*b2c0*/  NOP ;  /* 0x0000000000007918 */ /* 0x000fc00000000000 */
        /* <DEDUP_REMOVED lines=11> */
.L_x_276:


//--------------------- .nv.global.init           --------------------------
	.section	.nv.global.init,"aw",@progbits
.nv.global.init:
	.type		$str$24,@object
	.size		$str$24,($str$25 - $str$24)
$str$24:
        /*0000*/ 	.byte	0x28, 0x61, 0x64, 0x64, 0x72, 0x65, 0x73, 0x73, 0x20, 0x26, 0x20, 0x6d, 0x61, 0x73, 0x6b, 0x29
        /*0010*/ 	.byte	0x20, 0x3d, 0x3d, 0x20, 0x30, 0x00
	.type		$str$25,@object
	.size		$str$25,(__unnamed_1 - $str$25)
$str$25:
        /*0016*/ 	.byte	0x2f, 0x74, 0x6d, 0x70, 0x2f, 0x63, 0x75, 0x74, 0x6c, 0x61, 0x73, 0x73, 0x5f, 0x73, 0x77, 0x65
        /*0026*/ 	.byte	0x65, 0x70, 0x5f, 0x73, 0x72, 0x63, 0x2f, 0x69, 0x6e, 0x63, 0x6c, 0x75, 0x64, 0x65, 0x2f, 0x63
        /*0036*/ 	.byte	0x75, 0x74, 0x65, 0x2f, 0x70, 0x6f, 0x69, 0x6e, 0x74, 0x65, 0x72, 0x5f, 0x66, 0x6c, 0x61, 0x67
        /*0046*/ 	.byte	0x67, 0x65, 0x64, 0x2e, 0x68, 0x70, 0x70, 0x00
	.type		__unnamed_1,@object
	.size		__unnamed_1,(.L_0 - __unnamed_1)
__unnamed_1:
        /*004e*/ 	.byte	0x61, 0x75, 0x74, 0x6f, 0x20, 0x63, 0x75, 0x74, 0x65, 0x3a, 0x3a, 0x61, 0x73, 0x5f, 0x70, 0x6f
        /* <DEDUP_REMOVED lines=27> */
        /*020e*/ 	.byte	0x3a, 0x43, 0x3c, 0x34, 0x30, 0x39, 0x36, 0x3e, 0x3e, 0x3e, 0x3e, 0x3e, 0x5d, 0x00
.L_0:


//--------------------- .nv.shared._ZN7cutlass13device_kernelINS_4gemm6kernel13GemmUniversalIN4cute5tupleIJiiiiEEENS1_10collective13CollectiveMmaINS1_37MainloopSm90TmaGmmaWarpSpecializedFP8ILi17ENS5_IJNS4_1CILi2EEENSA_ILi1EEESC_EEENS1_35KernelTmaWarpSpecializedCooperativeEEENS5_IJNSA_ILi128EEENSA_ILi64EEESH_EEENS_12float_e4m3_tENS5_IJlSC_lEEESJ_SK_NS4_8TiledMMAINS4_8MMA_AtomIJNS4_4SM904GMMA30MMA_64x64x32_F32E4M3E4M3_SS_TNILNSO_7ScaleInE1ELSQ_1EEEEEENS4_6LayoutISD_NS5_IJSC_NSA_ILi0EEESU_EEEEENS5_IJNS4_10UnderscoreESX_SX_EEEEENS4_13SM90_TMA_LOADENS4_14ComposedLayoutINS4_7SwizzleILi2ELi4ELi3EEENS4_18smem_ptr_flag_bitsILi8EEENST_INS5_IJNSA_ILi8EEESH_EEENS5_IJSH_SC_EEEEEEEvNS4_8identityENS4_23SM90_TMA_LOAD_MULTICASTES1A_vS1B_EENS_8epilogue10collective18CollectiveEpilogueINS1E_22Sm90TmaWarpSpecializedILi2ELi2ELi16ELb0ELb0EEEJSI_NS5_IJSG_NSA_ILi32EEEEEESJ_SK_SJ_SK_NS1E_6fusion15FusionCallbacksIS1I_NS1L_13LinCombEltActINS1E_6thread7SigmoidESJ_fSJ_fLNS_15FloatRoundStyleE2EEESI_S1K_JEEES10_NS11_INS12_ILi1ELi4ELi3EEES15_NST_INS5_IJS16_S1J_EEENS5_IJS1J_SC_EEEEEEENS4_39AutoVectorizingCopyWithAssumedAlignmentILi128EEENS4_14SM90_TMA_STOREES1X_S1Z_NS4_9Copy_AtomIJNS4_17SM90_U32x4_STSM_NENS_6half_tEEEEvEEEvvEEEEvNT_6ParamsE --------------------------
	.section	.nv.shared._ZN7cutlass13device_kernelINS_4gemm6kernel13GemmUniversalIN4cute5tupleIJiiiiEEENS1_10collective13CollectiveMmaINS1_37MainloopSm90TmaGmmaWarpSpecializedFP8ILi17ENS5_IJNS4_1CILi2EEENSA_ILi1EEESC_EEENS1_35KernelTmaWarpSpecializedCooperativeEEENS5_IJNSA_ILi128EEENSA_ILi64EEESH_EEENS_12float_e4m3_tENS5_IJlSC_lEEESJ_SK_NS4_8TiledMMAINS4_8MMA_AtomIJNS4_4SM904GMMA30MMA_64x64x32_F32E4M3E4M3_SS_TNILNSO_7ScaleInE1ELSQ_1EEEEEENS4_6LayoutISD_NS5_IJSC_NSA_ILi0EEESU_EEEEENS5_IJNS4_10UnderscoreESX_SX_EEEEENS4_13SM90_TMA_LOADENS4_14ComposedLayoutINS4_7SwizzleILi2ELi4ELi3EEENS4_18smem_ptr_flag_bitsILi8EEENST_INS5_IJNSA_ILi8EEESH_EEENS5_IJSH_SC_EEEEEEEvNS4_8identityENS4_23SM90_TMA_LOAD_MULTICASTES1A_vS1B_EENS_8epilogue10collective18CollectiveEpilogueINS1E_22Sm90TmaWarpSpecializedILi2ELi2ELi16ELb0ELb0EEEJSI_NS5_IJSG_NSA_ILi32EEEEEESJ_SK_SJ_SK_NS1E_6fusion15FusionCallbacksIS1I_NS1L_13LinCombEltActINS1E_6thread7SigmoidESJ_fSJ_fLNS_15FloatRoundStyleE2EEESI_S1K_JEEES10_NS11_INS12_ILi1ELi4ELi3EEES15_NST_INS5_IJS16_S1J_EEENS5_IJS1J_SC_EEEEEEENS4_39AutoVectorizingCopyWithAssumedAlignmentILi128EEENS4_14SM90_TMA_STOREES1X_S1Z_NS4_9Copy_AtomIJNS4_17SM90_U32x4_STSM_NENS_6half_tEEEEvEEEvvEEEEvNT_6ParamsE,"aw",@nobits
	.sectionflags	@""
	.align	16
	.zero		1024


//--------------------- .nv.shared.reserved.0     --------------------------
	.section	.nv.shared.reserved.0,"aw",@nobits
	.weak		__nv_reservedSMEM_offset_0_alias
	.size		__nv_reservedSMEM_offset_0_alias, 0, 0
	.other		__nv_reservedSMEM_offset_0_alias,@"STO_CUDA_RESERVED_SHARED STV_DEFAULT"
__nv_reservedSMEM_offset_0_alias:
	.zero		0


//--------------------- .nv.global                --------------------------
	.section	.nv.global,"aw",@nobits
.nv.global:
	.type		_ZN39_INTERNAL_9035af10_4_k_cu_8a9bc0e6_27884cute1_E,@object
	.size		_ZN39_INTERNAL_9035af10_4_k_cu_8a9bc0e6_27884cute1_E,(_ZN39_INTERNAL_9035af10_4_k_cu_8a9bc0e6_27884cuda3std3__45__cpo6cbeginE - _ZN39_INTERNAL_9035af10_4_k_cu_8a9bc0e6_27884cute1_E)
_ZN39_INTERNAL_9035af10_4_k_cu_8a9bc0e6_27884cute1_E:
	.zero		1
	.type		_ZN39_INTERNAL_9035af10_4_k_cu_8a9bc0e6_27884cuda3std3__45__cpo6cbeginE,@object
	.size		_ZN39_INTERNAL_9035af10_4_k_cu_8a9bc0e6_27884cuda3std3__45__cpo6cbeginE,(_ZN39_INTERNAL_9035af10_4_k_cu_8a9bc0e6_27884cuda3std3__48in_placeE - _ZN39_INTERNAL_9035af10_4_k_cu_8a9bc0e6_27884cuda3std3__45__cpo6cbeginE)
_ZN39_INTERNAL_9035af10_4_k_cu_8a9bc0e6_27884cuda3std3__45__cpo6cbeginE:
	.zero		1
	.type		_ZN39_INTERNAL_9035af10_4_k_cu_8a9bc0e6_27884cuda3std3__48in_placeE,@object
	.size		_ZN39_INTERNAL_9035af10_4_k_cu_8a9bc0e6_27884cuda3std3__48in_placeE,(_ZN39_INTERNAL_9035af10_4_k_cu_8a9bc0e6_27884cuda3std6ranges3__45__cpo9iter_moveE - _ZN39_INTERNAL_9035af10_4_k_cu_8a9bc0e6_27884cuda3std3__48in_placeE)
_ZN39_INTERNAL_9035af10_4_k_cu_8a9bc0e6_27884cuda3std3__48in_placeE:
	.zero		1
	.type		_ZN39_INTERNAL_9035af10_4_k_cu_8a9bc0e6_27884cuda3std6ranges3__45__cpo9iter_moveE,@object
	.size		_ZN39_INTERNAL_9035af10_4_k_cu_8a9bc0e6_27884cuda3std6ranges3__45__cpo9iter_moveE,(_ZN39_INTERNAL_9035af10_4_k_cu_8a9bc0e6_27884cuda3std3__45__cpo5beginE - _ZN39_INTERNAL_9035af10_4_k_cu_8a9bc0e6_27884cuda3std6ranges3__45__cpo9iter_moveE)
_ZN39_INTERNAL_9035af10_4_k_cu_8a9bc0e6_27884cuda3std6ranges3__45__cpo9iter_moveE:
	.zero		1
	.type		_ZN39_INTERNAL_9035af10_4_k_cu_8a9bc0e6_27884cuda3std3__45__cpo5beginE,@object
	.size		_ZN39_INTERNAL_9035af10_4_k_cu_8a9bc0e6_27884cuda3std3__45__cpo5beginE,(_ZN39_INTERNAL_9035af10_4_k_cu_8a9bc0e6_27884cuda3std3__441_GLOBAL__N__9035af10_4_k_cu_8a9bc0e6_27886ignoreE - _ZN39_INTERNAL_9035af10_4_k_cu_8a9bc0e6_27884cuda3std3__45__cpo5beginE)
_ZN39_INTERNAL_9035af10_4_k_cu_8a9bc0e6_27884cuda3std3__45__cpo5beginE:
	.zero		1
	.type		_ZN39_INTERNAL_9035af10_4_k_cu_8a9bc0e6_27884cuda3std3__441_GLOBAL__N__9035af10_4_k_cu_8a9bc0e6_27886ignoreE,@object
	.size		_ZN39_INTERNAL_9035af10_4_k_cu_8a9bc0e6_27884cuda3std3__441_GLOBAL__N__9035af10_4_k_cu_8a9bc0e6_27886ignoreE,(_ZN39_INTERNAL_9035af10_4_k_cu_8a9bc0e6_27884cute7productE - _ZN39_INTERNAL_9035af10_4_k_cu_8a9bc0e6_27884cuda3std3__441_GLOBAL__N__9035af10_4_k_cu_8a9bc0e6_27886ignoreE)
_ZN39_INTERNAL_9035af10_4_k_cu_8a9bc0e6_27884cuda3std3__441_GLOBAL__N__9035af10_4_k_cu_8a9bc0e6_27886ignoreE:
	.zero		1
	.type		_ZN39_INTERNAL_9035af10_4_k_cu_8a9bc0e6_27884cute7productE,@object
	.size		_ZN39_INTERNAL_9035af10_4_k_cu_8a9bc0e6_27884cute7productE,(_ZN39_INTERNAL_9035af10_4_k_cu_8a9bc0e6_27884cuda3std3__45__cpo3endE - _ZN39_INTERNAL_9035af10_4_k_cu_8a9bc0e6_27884cute7productE)
_ZN39_INTERNAL_9035af10_4_k_cu_8a9bc0e6_27884cute7productE:
	.zero		1
	.type		_ZN39_INTERNAL_9035af10_4_k_cu_8a9bc0e6_27884cuda3std3__45__cpo3endE,@object
	.size		_ZN39_INTERNAL_9035af10_4_k_cu_8a9bc0e6_27884cuda3std3__45__cpo3endE,(_ZN39_INTERNAL_9035af10_4_k_cu_8a9bc0e6_27884cuda3std3__419piecewise_constructE - _ZN39_INTERNAL_9035af10_4_k_cu_8a9bc0e6_27884cuda3std3__45__cpo3endE)
_ZN39_INTERNAL_9035af10_4_k_cu_8a9bc0e6_27884cuda3std3__45__cpo3endE:
	.zero		1
	.type		_ZN39_INTERNAL_9035af10_4_k_cu_8a9bc0e6_27884cuda3std3__419piecewise_constructE,@object
	.size		_ZN39_INTERNAL_9035af10_4_k_cu_8a9bc0e6_27884cuda3std3__419piecewise_constructE,(_ZN39_INTERNAL_9035af10_4_k_cu_8a9bc0e6_27884cuda3std3__45__cpo4cendE - _ZN39_INTERNAL_9035af10_4_k_cu_8a9bc0e6_27884cuda3std3__419piecewise_constructE)
_ZN39_INTERNAL_9035af10_4_k_cu_8a9bc0e6_27884cuda3std3__419piecewise_constructE:
	.zero		1
	.type		_ZN39_INTERNAL_9035af10_4_k_cu_8a9bc0e6_27884cuda3std3__45__cpo4cendE,@object
	.size		_ZN39_INTERNAL_9035af10_4_k_cu_8a9bc0e6_27884cuda3std3__45__cpo4cendE,(_ZN39_INTERNAL_9035af10_4_k_cu_8a9bc0e6_27884cuda3std6ranges3__45__cpo4swapE - _ZN39_INTERNAL_9035af10_4_k_cu_8a9bc0e6_27884cuda3std3__45__cpo4cendE)
_ZN39_INTERNAL_9035af10_4_k_cu_8a9bc0e6_27884cuda3std3__45__cpo4cendE:
	.zero		1
	.type		_ZN39_INTERNAL_9035af10_4_k_cu_8a9bc0e6_27884cuda3std6ranges3__45__cpo4swapE,@object
	.size		_ZN39_INTERNAL_9035af10_4_k_cu_8a9bc0e6_27884cuda3std6ranges3__45__cpo4swapE,(.L_8 - _ZN39_INTERNAL_9035af10_4_k_cu_8a9bc0e6_27884cuda3std6ranges3__45__cpo4swapE)
_ZN39_INTERNAL_9035af10_4_k_cu_8a9bc0e6_27884cuda3std6ranges3__45__cpo4swapE:
	.zero		1
.L_8:


//--------------------- .nv.constant0._ZN7cutlass13device_kernelINS_4gemm6kernel13GemmUniversalIN4cute5tupleIJiiiiEEENS1_10collective13CollectiveMmaINS1_37MainloopSm90TmaGmmaWarpSpecializedFP8ILi17ENS5_IJNS4_1CILi2EEENSA_ILi1EEESC_EEENS1_35KernelTmaWarpSpecializedCooperativeEEENS5_IJNSA_ILi128EEENSA_ILi64EEESH_EEENS_12float_e4m3_tENS5_IJlSC_lEEESJ_SK_NS4_8TiledMMAINS4_8MMA_AtomIJNS4_4SM904GMMA30MMA_64x64x32_F32E4M3E4M3_SS_TNILNSO_7ScaleInE1ELSQ_1EEEEEENS4_6LayoutISD_NS5_IJSC_NSA_ILi0EEESU_EEEEENS5_IJNS4_10UnderscoreESX_SX_EEEEENS4_13SM90_TMA_LOADENS4_14ComposedLayoutINS4_7SwizzleILi2ELi4ELi3EEENS4_18smem_ptr_flag_bitsILi8EEENST_INS5_IJNSA_ILi8EEESH_EEENS5_IJSH_SC_EEEEEEEvNS4_8identityENS4_23SM90_TMA_LOAD_MULTICASTES1A_vS1B_EENS_8epilogue10collective18CollectiveEpilogueINS1E_22Sm90TmaWarpSpecializedILi2ELi2ELi16ELb0ELb0EEEJSI_NS5_IJSG_NSA_ILi32EEEEEESJ_SK_SJ_SK_NS1E_6fusion15FusionCallbacksIS1I_NS1L_13LinCombEltActINS1E_6thread7SigmoidESJ_fSJ_fLNS_15FloatRoundStyleE2EEESI_S1K_JEEES10_NS11_INS12_ILi1ELi4ELi3EEES15_NST_INS5_IJS16_S1J_EEENS5_IJS1J_SC_EEEEEEENS4_39AutoVectorizingCopyWithAssumedAlignmentILi128EEENS4_14SM90_TMA_STOREES1X_S1Z_NS4_9Copy_AtomIJNS4_17SM90_U32x4_STSM_NENS_6half_tEEEEvEEEvvEEEEvNT_6ParamsE --------------------------
	.section	.nv.constant0._ZN7cutlass13device_kernelINS_4gemm6kernel13GemmUniversalIN4cute5tupleIJiiiiEEENS1_10collective13CollectiveMmaINS1_37MainloopSm90TmaGmmaWarpSpecializedFP8ILi17ENS5_IJNS4_1CILi2EEENSA_ILi1EEESC_EEENS1_35KernelTmaWarpSpecializedCooperativeEEENS5_IJNSA_ILi128EEENSA_ILi64EEESH_EEENS_12float_e4m3_tENS5_IJlSC_lEEESJ_SK_NS4_8TiledMMAINS4_8MMA_AtomIJNS4_4SM904GMMA30MMA_64x64x32_F32E4M3E4M3_SS_TNILNSO_7ScaleInE1ELSQ_1EEEEEENS4_6LayoutISD_NS5_IJSC_NSA_ILi0EEESU_EEEEENS5_IJNS4_10UnderscoreESX_SX_EEEEENS4_13SM90_TMA_LOADENS4_14ComposedLayoutINS4_7SwizzleILi2ELi4ELi3EEENS4_18smem_ptr_flag_bitsILi8EEENST_INS5_IJNSA_ILi8EEESH_EEENS5_IJSH_SC_EEEEEEEvNS4_8identityENS4_23SM90_TMA_LOAD_MULTICASTES1A_vS1B_EENS_8epilogue10collective18CollectiveEpilogueINS1E_22Sm90TmaWarpSpecializedILi2ELi2ELi16ELb0ELb0EEEJSI_NS5_IJSG_NSA_ILi32EEEEEESJ_SK_SJ_SK_NS1E_6fusion15FusionCallbacksIS1I_NS1L_13LinCombEltActINS1E_6thread7SigmoidESJ_fSJ_fLNS_15FloatRoundStyleE2EEESI_S1K_JEEES10_NS11_INS12_ILi1ELi4ELi3EEES15_NST_INS5_IJS16_S1J_EEENS5_IJS1J_SC_EEEEEEENS4_39AutoVectorizingCopyWithAssumedAlignmentILi128EEENS4_14SM90_TMA_STOREES1X_S1Z_NS4_9Copy_AtomIJNS4_17SM90_U32x4_STSM_NENS_6half_tEEEEvEEEvvEEEEvNT_6ParamsE,"a",@progbits
	.sectionflags	@""
	.align	4
.nv.constant0._ZN7cutlass13device_kernelINS_4gemm6kernel13GemmUniversalIN4cute5tupleIJiiiiEEENS1_10collective13CollectiveMmaINS1_37MainloopSm90TmaGmmaWarpSpecializedFP8ILi17ENS5_IJNS4_1CILi2EEENSA_ILi1EEESC_EEENS1_35KernelTmaWarpSpecializedCooperativeEEENS5_IJNSA_ILi128EEENSA_ILi64EEESH_EEENS_12float_e4m3_tENS5_IJlSC_lEEESJ_SK_NS4_8TiledMMAINS4_8MMA_AtomIJNS4_4SM904GMMA30MMA_64x64x32_F32E4M3E4M3_SS_TNILNSO_7ScaleInE1ELSQ_1EEEEEENS4_6LayoutISD_NS5_IJSC_NSA_ILi0EEESU_EEEEENS5_IJNS4_10UnderscoreESX_SX_EEEEENS4_13SM90_TMA_LOADENS4_14ComposedLayoutINS4_7SwizzleILi2ELi4ELi3EEENS4_18smem_ptr_flag_bitsILi8EEENST_INS5_IJNSA_ILi8EEESH_EEENS5_IJSH_SC_EEEEEEEvNS4_8identityENS4_23SM90_TMA_LOAD_MULTICASTES1A_vS1B_EENS_8epilogue10collective18CollectiveEpilogueINS1E_22Sm90TmaWarpSpecializedILi2ELi2ELi16ELb0ELb0EEEJSI_NS5_IJSG_NSA_ILi32EEEEEESJ_SK_SJ_SK_NS1E_6fusion15FusionCallbacksIS1I_NS1L_13LinCombEltActINS1E_6thread7SigmoidESJ_fSJ_fLNS_15FloatRoundStyleE2EEESI_S1K_JEEES10_NS11_INS12_ILi1ELi4ELi3EEES15_NST_INS5_IJS16_S1J_EEENS5_IJS1J_SC_EEEEEEENS4_39AutoVectorizingCopyWithAssumedAlignmentILi128EEENS4_14SM90_TMA_STOREES1X_S1Z_NS4_9Copy_AtomIJNS4_17SM90_U32x4_STSM_NENS_6half_tEEEEvEEEvvEEEEvNT_6ParamsE:
	.zero		2432


//--------------------- SYMBOLS --------------------------

	.type		.nv.reservedSmem.offset0,@object
	.size		.nv.reservedSmem.offset0,0x4
	.type		__assertfail,@function
